// auto-generated by cutlass_sweep.gemm — config: {"arch": "sm_90", "cluster_m": 1, "cluster_n": 1, "dtype": "fp32", "dtype_b": "fp32", "layout": "nn", "stages": 0, "tile_k": 64, "tile_m": 128, "tile_n": 128}
#include "cutlass/cutlass.h"
#include "cutlass/gemm/collective/collective_builder.hpp"
#include "cutlass/gemm/device/gemm_universal_adapter.h"
#include "cutlass/gemm/kernel/gemm_universal.hpp"
#include "cutlass/epilogue/collective/collective_builder.hpp"

using ElemA = float;
using ElemB = float;
using ElemCD = float;
using Acc  = float;
using TileShape    = cute::Shape<cute::_128, cute::_128, cute::_64>;
using ClusterShape = cute::Shape<cute::_1, cute::_1, cute::_1>;

using CollectiveEpilogue = typename cutlass::epilogue::collective::CollectiveBuilder<
    cutlass::arch::Sm90, cutlass::arch::OpClassTensorOp,
    TileShape, ClusterShape,
    cutlass::epilogue::collective::EpilogueTileAuto,
    Acc, Acc,
    ElemCD, cutlass::layout::RowMajor, 128 / cutlass::sizeof_bits<ElemCD>::value,
    ElemCD, cutlass::layout::RowMajor, 128 / cutlass::sizeof_bits<ElemCD>::value,
    cutlass::epilogue::collective::EpilogueScheduleAuto
  >::CollectiveOp;

using CollectiveMainloop = typename cutlass::gemm::collective::CollectiveBuilder<
    cutlass::arch::Sm90, cutlass::arch::OpClassTensorOp,
    ElemA, cutlass::layout::RowMajor, 128 / cutlass::sizeof_bits<ElemA>::value,
    ElemB, cutlass::layout::RowMajor, 128 / cutlass::sizeof_bits<ElemB>::value,
    Acc,
    TileShape, ClusterShape,
    cutlass::gemm::collective::StageCountAutoCarveout<static_cast<int>(sizeof(typename CollectiveEpilogue::SharedStorage))>,
    cutlass::gemm::collective::KernelScheduleAuto
  >::CollectiveOp;

using GemmKernel = cutlass::gemm::kernel::GemmUniversal<
    cute::Shape<int,int,int,int>,
    CollectiveMainloop,
    CollectiveEpilogue
>;
using Gemm = cutlass::gemm::device::GemmUniversalAdapter<GemmKernel>;

// Force the device kernel symbol into the cubin without needing a host main.
auto* _anchor = &cutlass::device_kernel<GemmKernel>;


// ===== COMPILED SASS (sm_90a) =====

	.target	sm_90a

	.elftype	@"ET_EXEC"


//--------------------- .note.nv.tkinfo           --------------------------
	.section	.note.nv.tkinfo,"",@"SHT_NOTE"
	.sectionflags	@"SHF_NOTE_NV_TKINFO"
	.tkinfo
        /*0018*/ 	.word	0x00000002
        /*0030*/ 	.string	""
        /*0030*/ 	.string	"ptxas"
        /*0030*/ 	.string	"Cuda compilation tools, release 13.0, V13.0.88"
        /*0030*/ 	.string	"Build cuda_13.0.r13.0/compiler.36424714_0"
        /*0030*/ 	.string	"-arch sm_90a -m 64 "



//--------------------- .note.nv.cuinfo           --------------------------
	.section	.note.nv.cuinfo,"",@"SHT_NOTE"
	.sectionflags	@"SHF_NOTE_NV_CUINFO"
        /*0018*/ 	.short	0x0002
        /*001a*/ 	.short	0x005a
        /*001c*/ 	.short	0x0082
	.zero		2


//--------------------- .nv.info                  --------------------------
	.section	.nv.info,"",@"SHT_CUDA_INFO"
	.align	4


	//----- nvinfo : EIATTR_REGCOUNT
	.align		4
        /*0000*/ 	.byte	0x04, 0x2f
        /*0002*/ 	.short	(.L_16 - .L_15)
	.align		4
.L_15:
        /*0004*/ 	.word	index@(_ZN7cutlass13device_kernelINS_4gemm6kernel13GemmUniversalIN4cute5tupleIJiiiiEEENS1_10collective13CollectiveMmaINS1_39MainloopSm90TmaGmmaRmemAWarpSpecializedILi3ENS5_IJNS4_1CILi1EEESB_SB_EEENS1_35KernelTmaWarpSpecializedCooperativeEEENS5_IJNSA_ILi128EEESF_NSA_ILi64EEEEEEfNS5_IJlSB_lEEEfNS5_IJSB_llEEENS4_8TiledMMAINS4_8MMA_AtomIJNS4_4SM904GMMA30MMA_64x128x8_F32TF32TF32_RS_TNILNSN_7ScaleInE1ELSP_1EEEEEENS4_6LayoutINS5_IJNSA_ILi2EEESB_SB_EEENS5_IJSB_NSA_ILi0EEESV_EEEEENS5_IJNS4_10UnderscoreESY_SY_EEEEENS4_13SM90_TMA_LOADENS4_14ComposedLayoutINS4_7SwizzleILi3ELi4ELi3EEENS4_18smem_ptr_flag_bitsILi32EEENSS_INS5_IJNSA_ILi8EEENSA_ILi32EEEEEENS5_IJS18_SB_EEEEEEEvNS4_8identityES11_NS12_INS13_ILi1ELi4ELi3EEES16_NSS_INS5_IJS17_S17_EEENS5_IJSB_S17_EEEEEEENS4_9Copy_AtomIJNS4_39AutoVectorizingCopyWithAssumedAlignmentILi128EEEfEEES1D_EENS_8epilogue10collective6detail29Sm90TmaWarpSpecializedAdapterINS1P_15DefaultEpilogueIfSI_SI_NS1O_6thread17LinearCombinationIfLi1EffLNS1T_9ScaleType4KindE0ELNS_15FloatRoundStyleE2EfEENS1_15EpilogueDefaultEEEEEvvEEEEvNT_6ParamsE)
        /*0008*/ 	.word	0x000000a8


	//----- nvinfo : EIATTR_FRAME_SIZE
	.align		4
.L_16:
        /*000c*/ 	.byte	0x04, 0x11
        /*000e*/ 	.short	(.L_18 - .L_17)
	.align		4
.L_17:
        /*0010*/ 	.word	index@(_ZN7cutlass13device_kernelINS_4gemm6kernel13GemmUniversalIN4cute5tupleIJiiiiEEENS1_10collective13CollectiveMmaINS1_39MainloopSm90TmaGmmaRmemAWarpSpecializedILi3ENS5_IJNS4_1CILi1EEESB_SB_EEENS1_35KernelTmaWarpSpecializedCooperativeEEENS5_IJNSA_ILi128EEESF_NSA_ILi64EEEEEEfNS5_IJlSB_lEEEfNS5_IJSB_llEEENS4_8TiledMMAINS4_8MMA_AtomIJNS4_4SM904GMMA30MMA_64x128x8_F32TF32TF32_RS_TNILNSN_7ScaleInE1ELSP_1EEEEEENS4_6LayoutINS5_IJNSA_ILi2EEESB_SB_EEENS5_IJSB_NSA_ILi0EEESV_EEEEENS5_IJNS4_10UnderscoreESY_SY_EEEEENS4_13SM90_TMA_LOADENS4_14ComposedLayoutINS4_7SwizzleILi3ELi4ELi3EEENS4_18smem_ptr_flag_bitsILi32EEENSS_INS5_IJNSA_ILi8EEENSA_ILi32EEEEEENS5_IJS18_SB_EEEEEEEvNS4_8identityES11_NS12_INS13_ILi1ELi4ELi3EEES16_NSS_INS5_IJS17_S17_EEENS5_IJSB_S17_EEEEEEENS4_9Copy_AtomIJNS4_39AutoVectorizingCopyWithAssumedAlignmentILi128EEEfEEES1D_EENS_8epilogue10collective6detail29Sm90TmaWarpSpecializedAdapterINS1P_15DefaultEpilogueIfSI_SI_NS1O_6thread17LinearCombinationIfLi1EffLNS1T_9ScaleType4KindE0ELNS_15FloatRoundStyleE2EfEENS1_15EpilogueDefaultEEEEEvvEEEEvNT_6ParamsE)
        /*0014*/ 	.word	0x00000000


	//----- nvinfo : EIATTR_MIN_STACK_SIZE
	.align		4
.L_18:
        /*0018*/ 	.byte	0x04, 0x12
        /*001a*/ 	.short	(.L_20 - .L_19)
	.align		4
.L_19:
        /*001c*/ 	.word	index@(_ZN7cutlass13device_kernelINS_4gemm6kernel13GemmUniversalIN4cute5tupleIJiiiiEEENS1_10collective13CollectiveMmaINS1_39MainloopSm90TmaGmmaRmemAWarpSpecializedILi3ENS5_IJNS4_1CILi1EEESB_SB_EEENS1_35KernelTmaWarpSpecializedCooperativeEEENS5_IJNSA_ILi128EEESF_NSA_ILi64EEEEEEfNS5_IJlSB_lEEEfNS5_IJSB_llEEENS4_8TiledMMAINS4_8MMA_AtomIJNS4_4SM904GMMA30MMA_64x128x8_F32TF32TF32_RS_TNILNSN_7ScaleInE1ELSP_1EEEEEENS4_6LayoutINS5_IJNSA_ILi2EEESB_SB_EEENS5_IJSB_NSA_ILi0EEESV_EEEEENS5_IJNS4_10UnderscoreESY_SY_EEEEENS4_13SM90_TMA_LOADENS4_14ComposedLayoutINS4_7SwizzleILi3ELi4ELi3EEENS4_18smem_ptr_flag_bitsILi32EEENSS_INS5_IJNSA_ILi8EEENSA_ILi32EEEEEENS5_IJS18_SB_EEEEEEEvNS4_8identityES11_NS12_INS13_ILi1ELi4ELi3EEES16_NSS_INS5_IJS17_S17_EEENS5_IJSB_S17_EEEEEEENS4_9Copy_AtomIJNS4_39AutoVectorizingCopyWithAssumedAlignmentILi128EEEfEEES1D_EENS_8epilogue10collective6detail29Sm90TmaWarpSpecializedAdapterINS1P_15DefaultEpilogueIfSI_SI_NS1O_6thread17LinearCombinationIfLi1EffLNS1T_9ScaleType4KindE0ELNS_15FloatRoundStyleE2EfEENS1_15EpilogueDefaultEEEEEvvEEEEvNT_6ParamsE)
        /*0020*/ 	.word	0x00000000
.L_20:


//--------------------- .nv.compat                --------------------------
	.section	.nv.compat,"",@"SHT_CUDA_COMPAT_INFO"
	.align	4
        /*0000*/ 	.byte	0x02, 0x09, 0x01, 0x00, 0x02, 0x02, 0x04, 0x00, 0x02, 0x05, 0x05, 0x00, 0x03, 0x07, 0x01, 0x01
        /*0010*/ 	.byte	0x02, 0x03, 0x01, 0x00, 0x02, 0x06, 0x01, 0x00, 0x04, 0x0b, 0x08, 0x00, 0x00, 0x00, 0x00, 0x00
        /*0020*/ 	.byte	0x00, 0x00, 0x00, 0x00


//--------------------- .nv.info._ZN7cutlass13device_kernelINS_4gemm6kernel13GemmUniversalIN4cute5tupleIJiiiiEEENS1_10collective13CollectiveMmaINS1_39MainloopSm90TmaGmmaRmemAWarpSpecializedILi3ENS5_IJNS4_1CILi1EEESB_SB_EEENS1_35KernelTmaWarpSpecializedCooperativeEEENS5_IJNSA_ILi128EEESF_NSA_ILi64EEEEEEfNS5_IJlSB_lEEEfNS5_IJSB_llEEENS4_8TiledMMAINS4_8MMA_AtomIJNS4_4SM904GMMA30MMA_64x128x8_F32TF32TF32_RS_TNILNSN_7ScaleInE1ELSP_1EEEEEENS4_6LayoutINS5_IJNSA_ILi2EEESB_SB_EEENS5_IJSB_NSA_ILi0EEESV_EEEEENS5_IJNS4_10UnderscoreESY_SY_EEEEENS4_13SM90_TMA_LOADENS4_14ComposedLayoutINS4_7SwizzleILi3ELi4ELi3EEENS4_18smem_ptr_flag_bitsILi32EEENSS_INS5_IJNSA_ILi8EEENSA_ILi32EEEEEENS5_IJS18_SB_EEEEEEEvNS4_8identityES11_NS12_INS13_ILi1ELi4ELi3EEES16_NSS_INS5_IJS17_S17_EEENS5_IJSB_S17_EEEEEEENS4_9Copy_AtomIJNS4_39AutoVectorizingCopyWithAssumedAlignmentILi128EEEfEEES1D_EENS_8epilogue10collective6detail29Sm90TmaWarpSpecializedAdapterINS1P_15DefaultEpilogueIfSI_SI_NS1O_6thread17LinearCombinationIfLi1EffLNS1T_9ScaleType4KindE0ELNS_15FloatRoundStyleE2EfEENS1_15EpilogueDefaultEEEEEvvEEEEvNT_6ParamsE --------------------------
	.section	.nv.info._ZN7cutlass13device_kernelINS_4gemm6kernel13GemmUniversalIN4cute5tupleIJiiiiEEENS1_10collective13CollectiveMmaINS1_39MainloopSm90TmaGmmaRmemAWarpSpecializedILi3ENS5_IJNS4_1CILi1EEESB_SB_EEENS1_35KernelTmaWarpSpecializedCooperativeEEENS5_IJNSA_ILi128EEESF_NSA_ILi64EEEEEEfNS5_IJlSB_lEEEfNS5_IJSB_llEEENS4_8TiledMMAINS4_8MMA_AtomIJNS4_4SM904GMMA30MMA_64x128x8_F32TF32TF32_RS_TNILNSN_7ScaleInE1ELSP_1EEEEEENS4_6LayoutINS5_IJNSA_ILi2EEESB_SB_EEENS5_IJSB_NSA_ILi0EEESV_EEEEENS5_IJNS4_10UnderscoreESY_SY_EEEEENS4_13SM90_TMA_LOADENS4_14ComposedLayoutINS4_7SwizzleILi3ELi4ELi3EEENS4_18smem_ptr_flag_bitsILi32EEENSS_INS5_IJNSA_ILi8EEENSA_ILi32EEEEEENS5_IJS18_SB_EEEEEEEvNS4_8identityES11_NS12_INS13_ILi1ELi4ELi3EEES16_NSS_INS5_IJS17_S17_EEENS5_IJSB_S17_EEEEEEENS4_9Copy_AtomIJNS4_39AutoVectorizingCopyWithAssumedAlignmentILi128EEEfEEES1D_EENS_8epilogue10collective6detail29Sm90TmaWarpSpecializedAdapterINS1P_15DefaultEpilogueIfSI_SI_NS1O_6thread17LinearCombinationIfLi1EffLNS1T_9ScaleType4KindE0ELNS_15FloatRoundStyleE2EfEENS1_15EpilogueDefaultEEEEEvvEEEEvNT_6ParamsE,"",@"SHT_CUDA_INFO"
	.sectionflags	@""
	.align	4


	//----- nvinfo : EIATTR_CUDA_API_VERSION
	.align		4
        /*0000*/ 	.byte	0x04, 0x37
        /*0002*/ 	.short	(.L_22 - .L_21)
.L_21:
        /*0004*/ 	.word	0x00000082


	//----- nvinfo : EIATTR_KPARAM_INFO
	.align		4
.L_22:
        /*0008*/ 	.byte	0x04, 0x17
        /*000a*/ 	.short	(.L_24 - .L_23)
.L_23:
        /*000c*/ 	.word	0x00000000
        /*0010*/ 	.short	0x0000
        /*0012*/ 	.short	0x0070
        /*0014*/ 	.byte	0x00, 0xf0, 0x01, 0x10


	//----- nvinfo : EIATTR_SPARSE_MMA_MASK
	.align		4
.L_24:
        /*0018*/ 	.byte	0x03, 0x50
        /*001a*/ 	.short	0x0000


	//----- nvinfo : EIATTR_MAXREG_COUNT
	.align		4
        /*001c*/ 	.byte	0x03, 0x1b
        /*001e*/ 	.short	0x00a8


	//----- nvinfo : EIATTR_NUM_BARRIERS
	.align		4
        /*0020*/ 	.byte	0x02, 0x4c
        /*0022*/ 	.byte	0x01
	.zero		1


	//----- nvinfo : EIATTR_EXTERNS
	.align		4
        /*0024*/ 	.byte	0x04, 0x0f
        /*0026*/ 	.short	(.L_26 - .L_25)


	//   ....[0]....
	.align		4
.L_25:
        /*0028*/ 	.word	index@(__assertfail)


	//----- nvinfo : EIATTR_MERCURY_ISA_VERSION
	.align		4
.L_26:
        /*002c*/ 	.byte	0x03, 0x5f
        /*002e*/ 	.short	0x0101


	//----- nvinfo : EIATTR_INT_WARP_WIDE_INSTR_OFFSETS
	.align		4
        /*0030*/ 	.byte	0x04, 0x31
        /*0032*/ 	.short	(.L_28 - .L_27)


	//   ....[0]....
.L_27:
        /*0034*/ 	.word	0x000003a0


	//   ....[1]....
        /*0038*/ 	.word	0x000003d0


	//   ....[2]....
        /*003c*/ 	.word	0x000004b0


	//----- nvinfo : EIATTR_COOP_GROUP_MASK_REGIDS
	.align		4
.L_28:
        /*0040*/ 	.byte	0x04, 0x29
        /*0042*/ 	.short	(.L_30 - .L_29)


	//   ....[0]....
.L_29:
        /*0044*/ 	.word	0xffffffff


	//   ....[1]....
        /*0048*/ 	.word	0xffffffff


	//   ....[2]....
        /*004c*/ 	.word	0xffffffff


	//   ....[3]....
        /*0050*/ 	.word	0xffffffff


	//   ....[4]....
        /*0054*/ 	.word	0x0500000f


	//----- nvinfo : EIATTR_COOP_GROUP_INSTR_OFFSETS
	.align		4
.L_30:
        /*0058*/ 	.byte	0x04, 0x28
        /*005a*/ 	.short	(.L_32 - .L_31)


	//   ....[0]....
.L_31:
        /*005c*/ 	.word	0x00000060


	//   ....[1]....
        /*0060*/ 	.word	0x00000070


	//   ....[2]....
        /*0064*/ 	.word	0x00000130


	//   ....[3]....
        /*0068*/ 	.word	0x000002a0


	//   ....[4]....
        /*006c*/ 	.word	0x00008740


	//----- nvinfo : EIATTR_REG_RECONFIG
	.align		4
.L_32:
        /*0070*/ 	.byte	0x01, 0x54
	.zero		2


	//----- nvinfo : EIATTR_SYSCALL_OFFSETS
	.align		4
        /*0074*/ 	.byte	0x04, 0x46
        /*0076*/ 	.short	(.L_34 - .L_33)


	//   ....[0]....
.L_33:
        /*0078*/ 	.word	0x00001360


	//   ....[1]....
        /*007c*/ 	.word	0x00001490


	//   ....[2]....
        /*0080*/ 	.word	0x00001580


	//   ....[3]....
        /*0084*/ 	.word	0x00007400


	//   ....[4]....
        /*0088*/ 	.word	0x00007530


	//----- nvinfo : EIATTR_MBARRIER_INSTR_OFFSETS
	.align		4
.L_34:
        /*008c*/ 	.byte	0x04, 0x39
        /*008e*/ 	.short	(.L_36 - .L_35)


	//   ....[0]....
.L_35:
        /*0090*/ 	.word	0x00000230
        /*0094*/ 	.word	0x000000ff
        /*0098*/ 	.word	0x00000000
        /*009c*/ 	.short	0x0100
        /*009e*/ 	.byte	0x08
	.zero		1


	//   ....[1]....
        /*00a0*/ 	.word	0x00000240
        /*00a4*/ 	.word	0x000000ff
        /*00a8*/ 	.word	0x00000018
        /*00ac*/ 	.short	0x0100
        /*00ae*/ 	.byte	0x08
	.zero		1


	//   ....[2]....
        /*00b0*/ 	.word	0x00000250
        /*00b4*/ 	.word	0x000000ff
        /*00b8*/ 	.word	0x00000008
        /*00bc*/ 	.short	0x0100
        /*00be*/ 	.byte	0x08
	.zero		1


	//   ....[3]....
        /*00c0*/ 	.word	0x00000260
        /*00c4*/ 	.word	0x000000ff
        /*00c8*/ 	.word	0x00000020
        /*00cc*/ 	.short	0x0100
        /*00ce*/ 	.byte	0x08
	.zero		1


	//   ....[4]....
        /*00d0*/ 	.word	0x00000270
        /*00d4*/ 	.word	0x000000ff
        /*00d8*/ 	.word	0x00000010
        /*00dc*/ 	.short	0x0100
        /*00de*/ 	.byte	0x08
	.zero		1


	//   ....[5]....
        /*00e0*/ 	.word	0x00000280
        /*00e4*/ 	.word	0x000000ff
        /*00e8*/ 	.word	0x00000028
        /*00ec*/ 	.short	0x0100
        /*00ee*/ 	.byte	0x08
	.zero		1


	//   ....[6]....
        /*00f0*/ 	.word	0x00000530
        /*00f4*/ 	.word	0x000000ff
        /*00f8*/ 	.word	0x00000040
        /*00fc*/ 	.short	0x0100
        /*00fe*/ 	.byte	0x08
	.zero		1


	//   ....[7]....
        /*0100*/ 	.word	0x000005b0
        /*0104*/ 	.word	0x000000ff
        /*0108*/ 	.word	0x00000048
        /*010c*/ 	.short	0x0100
        /*010e*/ 	.byte	0x08
	.zero		1


	//   ....[8]....
        /*0110*/ 	.word	0x00001620
        /*0114*/ 	.word	0x00000003
        /*0118*/ 	.word	0x00000000
        /*011c*/ 	.short	0x010a
        /*011e*/ 	.byte	0x3f
	.zero		1


	//   ....[9]....
        /*0120*/ 	.word	0x00001660
        /*0124*/ 	.word	0x00000003
        /*0128*/ 	.word	0x00000000
        /*012c*/ 	.short	0x010a
        /*012e*/ 	.byte	0x3f
	.zero		1


	//   ....[10]....
        /*0130*/ 	.word	0x000017a0
        /*0134*/ 	.word	0x00000003
        /*0138*/ 	.word	0x00000000
        /*013c*/ 	.short	0x010a
        /*013e*/ 	.byte	0x3f
	.zero		1


	//   ....[11]....
        /*0140*/ 	.word	0x00001d80
        /*0144*/ 	.word	0x00000003
        /*0148*/ 	.word	0x00000000
        /*014c*/ 	.short	0x010a
        /*014e*/ 	.byte	0x3f
	.zero		1


	//   ....[12]....
        /*0150*/ 	.word	0x00002040
        /*0154*/ 	.word	0x00000007
        /*0158*/ 	.word	0x00000000
        /*015c*/ 	.short	0x010a
        /*015e*/ 	.byte	0x3f
	.zero		1


	//   ....[13]....
        /*0160*/ 	.word	0x000021e0
        /*0164*/ 	.word	0x000000ff
        /*0168*/ 	.word	0x00000000
        /*016c*/ 	.short	0x0101
        /*016e*/ 	.byte	0x06
	.zero		1


	//   ....[14]....
        /*0170*/ 	.word	0x00002600
        /*0174*/ 	.word	0x00000007
        /*0178*/ 	.word	0x00000000
        /*017c*/ 	.short	0x010a
        /*017e*/ 	.byte	0x3f
	.zero		1


	//   ....[15]....
        /*0180*/ 	.word	0x00002940
        /*0184*/ 	.word	0x000000ff
        /*0188*/ 	.word	0x00000000
        /*018c*/ 	.short	0x0101
        /*018e*/ 	.byte	0x04
	.zero		1


	//   ....[16]....
        /*0190*/ 	.word	0x00002e20
        /*0194*/ 	.word	0x000000ff
        /*0198*/ 	.word	0x00000000
        /*019c*/ 	.short	0x0101
        /*019e*/ 	.byte	0x06
	.zero		1


	//   ....[17]....
        /*01a0*/ 	.word	0x000076e0
        /*01a4*/ 	.word	0x00000004
        /*01a8*/ 	.word	0x00000018
        /*01ac*/ 	.short	0x010a
        /*01ae*/ 	.byte	0x3f
	.zero		1


	//   ....[18]....
        /*01b0*/ 	.word	0x00007e60
        /*01b4*/ 	.word	0x00000003
        /*01b8*/ 	.word	0x00000048
        /*01bc*/ 	.short	0x0101
        /*01be*/ 	.byte	0x3f
	.zero		1


	//   ....[19]....
        /*01c0*/ 	.word	0x00008580
        /*01c4*/ 	.word	0x00000007
        /*01c8*/ 	.word	0x00000000
        /*01cc*/ 	.short	0x010a
        /*01ce*/ 	.byte	0x3f
	.zero		1


	//   ....[20]....
        /*01d0*/ 	.word	0x00008600
        /*01d4*/ 	.word	0x00000006
        /*01d8*/ 	.word	0x00000000
        /*01dc*/ 	.short	0x010a
        /*01de*/ 	.byte	0x3f
	.zero		1


	//   ....[21]....
        /*01e0*/ 	.word	0x00008690
        /*01e4*/ 	.word	0x00000003
        /*01e8*/ 	.word	0x00000000
        /*01ec*/ 	.short	0x010a
        /*01ee*/ 	.byte	0x3f
	.zero		1


	//   ....[22]....
        /*01f0*/ 	.word	0x00008770
        /*01f4*/ 	.word	0x00000003
        /*01f8*/ 	.word	0x00000000
        /*01fc*/ 	.short	0x010a
        /*01fe*/ 	.byte	0x3f
	.zero		1


	//   ....[23]....
        /*0200*/ 	.word	0x000087c0
        /*0204*/ 	.word	0x00000003
        /*0208*/ 	.word	0x00000000
        /*020c*/ 	.short	0x010a
        /*020e*/ 	.byte	0x3f
	.zero		1


	//   ....[24]....
        /*0210*/ 	.word	0x00008810
        /*0214*/ 	.word	0x00000007
        /*0218*/ 	.word	0x00000000
        /*021c*/ 	.short	0x010a
        /*021e*/ 	.byte	0x3f
	.zero		1


	//   ....[25]....
        /*0220*/ 	.word	0x000088e0
        /*0224*/ 	.word	0x00000004
        /*0228*/ 	.word	0x00000018
        /*022c*/ 	.short	0x010a
        /*022e*/ 	.byte	0x3f
	.zero		1


	//   ....[26]....
        /*0230*/ 	.word	0x000089b0
        /*0234*/ 	.word	0x00000007
        /*0238*/ 	.word	0x00000000
        /*023c*/ 	.short	0x010a
        /*023e*/ 	.byte	0x3f
	.zero		1


	//   ....[27]....
        /*0240*/ 	.word	0x00008a00
        /*0244*/ 	.word	0x00000006
        /*0248*/ 	.word	0x00000000
        /*024c*/ 	.short	0x010a
        /*024e*/ 	.byte	0x3f
	.zero		1


	//----- nvinfo : EIATTR_NUM_MBARRIERS
	.align		4
.L_36:
        /*0250*/ 	.byte	0x03, 0x38
        /*0252*/ 	.short	0x0008


	//----- nvinfo : EIATTR_EXIT_INSTR_OFFSETS
	.align		4
        /*0254*/ 	.byte	0x04, 0x1c
        /*0256*/ 	.short	(.L_38 - .L_37)


	//   ....[0]....
.L_37:
        /*0258*/ 	.word	0x00000650


	//   ....[1]....
        /*025c*/ 	.word	0x00000f10


	//   ....[2]....
        /*0260*/ 	.word	0x00006a40


	//   ....[3]....
        /*0264*/ 	.word	0x00007060


	//   ....[4]....
        /*0268*/ 	.word	0x000086e0


	//----- nvinfo : EIATTR_MAX_THREADS
	.align		4
.L_38:
        /*026c*/ 	.byte	0x04, 0x05
        /*026e*/ 	.short	(.L_40 - .L_39)
.L_39:
        /*0270*/ 	.word	0x00000180
        /*0274*/ 	.word	0x00000001
        /*0278*/ 	.word	0x00000001


	//----- nvinfo : EIATTR_CRS_STACK_SIZE
	.align		4
.L_40:
        /*027c*/ 	.byte	0x04, 0x1e
        /*027e*/ 	.short	(.L_42 - .L_41)
.L_41:
        /*0280*/ 	.word	0x00000000


	//----- nvinfo : EIATTR_CBANK_PARAM_SIZE
	.align		4
.L_42:
        /*0284*/ 	.byte	0x03, 0x19
        /*0286*/ 	.short	0x0470


	//----- nvinfo : EIATTR_PARAM_CBANK
	.align		4
        /*0288*/ 	.byte	0x04, 0x0a
        /*028a*/ 	.short	(.L_44 - .L_43)
	.align		4
.L_43:
        /*028c*/ 	.word	index@(.nv.constant0._ZN7cutlass13device_kernelINS_4gemm6kernel13GemmUniversalIN4cute5tupleIJiiiiEEENS1_10collective13CollectiveMmaINS1_39MainloopSm90TmaGmmaRmemAWarpSpecializedILi3ENS5_IJNS4_1CILi1EEESB_SB_EEENS1_35KernelTmaWarpSpecializedCooperativeEEENS5_IJNSA_ILi128EEESF_NSA_ILi64EEEEEEfNS5_IJlSB_lEEEfNS5_IJSB_llEEENS4_8TiledMMAINS4_8MMA_AtomIJNS4_4SM904GMMA30MMA_64x128x8_F32TF32TF32_RS_TNILNSN_7ScaleInE1ELSP_1EEEEEENS4_6LayoutINS5_IJNSA_ILi2EEESB_SB_EEENS5_IJSB_NSA_ILi0EEESV_EEEEENS5_IJNS4_10UnderscoreESY_SY_EEEEENS4_13SM90_TMA_LOADENS4_14ComposedLayoutINS4_7SwizzleILi3ELi4ELi3EEENS4_18smem_ptr_flag_bitsILi32EEENSS_INS5_IJNSA_ILi8EEENSA_ILi32EEEEEENS5_IJS18_SB_EEEEEEEvNS4_8identityES11_NS12_INS13_ILi1ELi4ELi3EEES16_NSS_INS5_IJS17_S17_EEENS5_IJSB_S17_EEEEEEENS4_9Copy_AtomIJNS4_39AutoVectorizingCopyWithAssumedAlignmentILi128EEEfEEES1D_EENS_8epilogue10collective6detail29Sm90TmaWarpSpecializedAdapterINS1P_15DefaultEpilogueIfSI_SI_NS1O_6thread17LinearCombinationIfLi1EffLNS1T_9ScaleType4KindE0ELNS_15FloatRoundStyleE2EfEENS1_15EpilogueDefaultEEEEEvvEEEEvNT_6ParamsE)
        /*0290*/ 	.short	0x0210
        /*0292*/ 	.short	0x0470


	//----- nvinfo : EIATTR_SW_WAR
	.align		4
.L_44:
        /*0294*/ 	.byte	0x04, 0x36
        /*0296*/ 	.short	(.L_46 - .L_45)
.L_45:
        /*0298*/ 	.word	0x00000008
.L_46:


//--------------------- .nv.callgraph             --------------------------
	.section	.nv.callgraph,"",@"SHT_CUDA_CALLGRAPH"
	.align	4
	.sectionentsize	8
	.align		4
        /*0000*/ 	.word	0x00000000
	.align		4
        /*0004*/ 	.word	0xffffffff
	.align		4
        /*0008*/ 	.word	index@(_ZN7cutlass13device_kernelINS_4gemm6kernel13GemmUniversalIN4cute5tupleIJiiiiEEENS1_10collective13CollectiveMmaINS1_39MainloopSm90TmaGmmaRmemAWarpSpecializedILi3ENS5_IJNS4_1CILi1EEESB_SB_EEENS1_35KernelTmaWarpSpecializedCooperativeEEENS5_IJNSA_ILi128EEESF_NSA_ILi64EEEEEEfNS5_IJlSB_lEEEfNS5_IJSB_llEEENS4_8TiledMMAINS4_8MMA_AtomIJNS4_4SM904GMMA30MMA_64x128x8_F32TF32TF32_RS_TNILNSN_7ScaleInE1ELSP_1EEEEEENS4_6LayoutINS5_IJNSA_ILi2EEESB_SB_EEENS5_IJSB_NSA_ILi0EEESV_EEEEENS5_IJNS4_10UnderscoreESY_SY_EEEEENS4_13SM90_TMA_LOADENS4_14ComposedLayoutINS4_7SwizzleILi3ELi4ELi3EEENS4_18smem_ptr_flag_bitsILi32EEENSS_INS5_IJNSA_ILi8EEENSA_ILi32EEEEEENS5_IJS18_SB_EEEEEEEvNS4_8identityES11_NS12_INS13_ILi1ELi4ELi3EEES16_NSS_INS5_IJS17_S17_EEENS5_IJSB_S17_EEEEEEENS4_9Copy_AtomIJNS4_39AutoVectorizingCopyWithAssumedAlignmentILi128EEEfEEES1D_EENS_8epilogue10collective6detail29Sm90TmaWarpSpecializedAdapterINS1P_15DefaultEpilogueIfSI_SI_NS1O_6thread17LinearCombinationIfLi1EffLNS1T_9ScaleType4KindE0ELNS_15FloatRoundStyleE2EfEENS1_15EpilogueDefaultEEEEEvvEEEEvNT_6ParamsE)
	.align		4
        /*000c*/ 	.word	index@(__assertfail)
	.align		4
        /*0010*/ 	.word	0x00000000
	.align		4
        /*0014*/ 	.word	0xfffffffe
	.align		4
        /*0018*/ 	.word	0x00000000
	.align		4
        /*001c*/ 	.word	0xfffffffd
	.align		4
        /*0020*/ 	.word	0x00000000
	.align		4
        /*0024*/ 	.word	0xfffffffc


//--------------------- .nv.constant4             --------------------------
	.section	.nv.constant4,"a",@progbits
	.align	8
	.align		8
.nv.constant4:
        /*0000*/ 	.dword	__assertfail
	.align		8
        /*0008*/ 	.dword	__unnamed_1
	.align		8
        /*0010*/ 	.dword	__unnamed_2
	.align		8
        /*0018*/ 	.dword	_ZN40_INTERNAL_a7e945c9_4_k_cu_4f00617e_376494cuda3std3__45__cpo5beginE
	.align		8
        /*0020*/ 	.dword	_ZN40_INTERNAL_a7e945c9_4_k_cu_4f00617e_376494cuda3std3__45__cpo3endE
	.align		8
        /*0028*/ 	.dword	_ZN40_INTERNAL_a7e945c9_4_k_cu_4f00617e_376494cuda3std3__45__cpo6cbeginE
	.align		8
        /*0030*/ 	.dword	_ZN40_INTERNAL_a7e945c9_4_k_cu_4f00617e_376494cuda3std3__45__cpo4cendE
	.align		8
        /*0038*/ 	.dword	_ZN40_INTERNAL_a7e945c9_4_k_cu_4f00617e_376494cuda3std3__442_GLOBAL__N__a7e945c9_4_k_cu_4f00617e_376496ignoreE
	.align		8
        /*0040*/ 	.dword	_ZN40_INTERNAL_a7e945c9_4_k_cu_4f00617e_376494cuda3std3__419piecewise_constructE
	.align		8
        /*0048*/ 	.dword	_ZN40_INTERNAL_a7e945c9_4_k_cu_4f00617e_376494cuda3std3__48in_placeE
	.align		8
        /*0050*/ 	.dword	_ZN40_INTERNAL_a7e945c9_4_k_cu_4f00617e_376494cuda3std6ranges3__45__cpo4swapE
	.align		8
        /*0058*/ 	.dword	_ZN40_INTERNAL_a7e945c9_4_k_cu_4f00617e_376494cuda3std6ranges3__45__cpo9iter_moveE
	.align		8
        /*0060*/ 	.dword	_ZN40_INTERNAL_a7e945c9_4_k_cu_4f00617e_376494cute7productE
	.align		8
        /*0068*/ 	.dword	_ZN40_INTERNAL_a7e945c9_4_k_cu_4f00617e_376494cute1_E
	.align		8
        /*0070*/ 	.dword	$str$24
	.align		8
        /*0078*/ 	.dword	$str$25


//--------------------- .text._ZN7cutlass13device_kernelINS_4gemm6kernel13GemmUniversalIN4cute5tupleIJiiiiEEENS1_10collective13CollectiveMmaINS1_39MainloopSm90TmaGmmaRmemAWarpSpecializedILi3ENS5_IJNS4_1CILi1EEESB_SB_EEENS1_35KernelTmaWarpSpecializedCooperativeEEENS5_IJNSA_ILi128EEESF_NSA_ILi64EEEEEEfNS5_IJlSB_lEEEfNS5_IJSB_llEEENS4_8TiledMMAINS4_8MMA_AtomIJNS4_4SM904GMMA30MMA_64x128x8_F32TF32TF32_RS_TNILNSN_7ScaleInE1ELSP_1EEEEEENS4_6LayoutINS5_IJNSA_ILi2EEESB_SB_EEENS5_IJSB_NSA_ILi0EEESV_EEEEENS5_IJNS4_10UnderscoreESY_SY_EEEEENS4_13SM90_TMA_LOADENS4_14ComposedLayoutINS4_7SwizzleILi3ELi4ELi3EEENS4_18smem_ptr_flag_bitsILi32EEENSS_INS5_IJNSA_ILi8EEENSA_ILi32EEEEEENS5_IJS18_SB_EEEEEEEvNS4_8identityES11_NS12_INS13_ILi1ELi4ELi3EEES16_NSS_INS5_IJS17_S17_EEENS5_IJSB_S17_EEEEEEENS4_9Copy_AtomIJNS4_39AutoVectorizingCopyWithAssumedAlignmentILi128EEEfEEES1D_EENS_8epilogue10collective6detail29Sm90TmaWarpSpecializedAdapterINS1P_15DefaultEpilogueIfSI_SI_NS1O_6thread17LinearCombinationIfLi1EffLNS1T_9ScaleType4KindE0ELNS_15FloatRoundStyleE2EfEENS1_15EpilogueDefaultEEEEEvvEEEEvNT_6ParamsE --------------------------
	.section	.text._ZN7cutlass13device_kernelINS_4gemm6kernel13GemmUniversalIN4cute5tupleIJiiiiEEENS1_10collective13CollectiveMmaINS1_39MainloopSm90TmaGmmaRmemAWarpSpecializedILi3ENS5_IJNS4_1CILi1EEESB_SB_EEENS1_35KernelTmaWarpSpecializedCooperativeEEENS5_IJNSA_ILi128EEESF_NSA_ILi64EEEEEEfNS5_IJlSB_lEEEfNS5_IJSB_llEEENS4_8TiledMMAINS4_8MMA_AtomIJNS4_4SM904GMMA30MMA_64x128x8_F32TF32TF32_RS_TNILNSN_7ScaleInE1ELSP_1EEEEEENS4_6LayoutINS5_IJNSA_ILi2EEESB_SB_EEENS5_IJSB_NSA_ILi0EEESV_EEEEENS5_IJNS4_10UnderscoreESY_SY_EEEEENS4_13SM90_TMA_LOADENS4_14ComposedLayoutINS4_7SwizzleILi3ELi4ELi3EEENS4_18smem_ptr_flag_bitsILi32EEENSS_INS5_IJNSA_ILi8EEENSA_ILi32EEEEEENS5_IJS18_SB_EEEEEEEvNS4_8identityES11_NS12_INS13_ILi1ELi4ELi3EEES16_NSS_INS5_IJS17_S17_EEENS5_IJSB_S17_EEEEEEENS4_9Copy_AtomIJNS4_39AutoVectorizingCopyWithAssumedAlignmentILi128EEEfEEES1D_EENS_8epilogue10collective6detail29Sm90TmaWarpSpecializedAdapterINS1P_15DefaultEpilogueIfSI_SI_NS1O_6thread17LinearCombinationIfLi1EffLNS1T_9ScaleType4KindE0ELNS_15FloatRoundStyleE2EfEENS1_15EpilogueDefaultEEEEEvvEEEEvNT_6ParamsE,"ax",@progbits
	.align	128
.text._ZN7cutlass13device_kernelINS_4gemm6kernel13GemmUniversalIN4cute5tupleIJiiiiEEENS1_10collective13CollectiveMmaINS1_39MainloopSm90TmaGmmaRmemAWarpSpecializedILi3ENS5_IJNS4_1CILi1EEESB_SB_EEENS1_35KernelTmaWarpSpecializedCooperativeEEENS5_IJNSA_ILi128EEESF_NSA_ILi64EEEEEEfNS5_IJlSB_lEEEfNS5_IJSB_llEEENS4_8TiledMMAINS4_8MMA_AtomIJNS4_4SM904GMMA30MMA_64x128x8_F32TF32TF32_RS_TNILNSN_7ScaleInE1ELSP_1EEEEEENS4_6LayoutINS5_IJNSA_ILi2EEESB_SB_EEENS5_IJSB_NSA_ILi0EEESV_EEEEENS5_IJNS4_10UnderscoreESY_SY_EEEEENS4_13SM90_TMA_LOADENS4_14ComposedLayoutINS4_7SwizzleILi3ELi4ELi3EEENS4_18smem_ptr_flag_bitsILi32EEENSS_INS5_IJNSA_ILi8EEENSA_ILi32EEEEEENS5_IJS18_SB_EEEEEEEvNS4_8identityES11_NS12_INS13_ILi1ELi4ELi3EEES16_NSS_INS5_IJS17_S17_EEENS5_IJSB_S17_EEEEEEENS4_9Copy_AtomIJNS4_39AutoVectorizingCopyWithAssumedAlignmentILi128EEEfEEES1D_EENS_8epilogue10collective6detail29Sm90TmaWarpSpecializedAdapterINS1P_15DefaultEpilogueIfSI_SI_NS1O_6thread17LinearCombinationIfLi1EffLNS1T_9ScaleType4KindE0ELNS_15FloatRoundStyleE2EfEENS1_15EpilogueDefaultEEEEEvvEEEEvNT_6ParamsE:
        .type           _ZN7cutlass13device_kernelINS_4gemm6kernel13GemmUniversalIN4cute5tupleIJiiiiEEENS1_10collective13CollectiveMmaINS1_39MainloopSm90TmaGmmaRmemAWarpSpecializedILi3ENS5_IJNS4_1CILi1EEESB_SB_EEENS1_35KernelTmaWarpSpecializedCooperativeEEENS5_IJNSA_ILi128EEESF_NSA_ILi64EEEEEEfNS5_IJlSB_lEEEfNS5_IJSB_llEEENS4_8TiledMMAINS4_8MMA_AtomIJNS4_4SM904GMMA30MMA_64x128x8_F32TF32TF32_RS_TNILNSN_7ScaleInE1ELSP_1EEEEEENS4_6LayoutINS5_IJNSA_ILi2EEESB_SB_EEENS5_IJSB_NSA_ILi0EEESV_EEEEENS5_IJNS4_10UnderscoreESY_SY_EEEEENS4_13SM90_TMA_LOADENS4_14ComposedLayoutINS4_7SwizzleILi3ELi4ELi3EEENS4_18smem_ptr_flag_bitsILi32EEENSS_INS5_IJNSA_ILi8EEENSA_ILi32EEEEEENS5_IJS18_SB_EEEEEEEvNS4_8identityES11_NS12_INS13_ILi1ELi4ELi3EEES16_NSS_INS5_IJS17_S17_EEENS5_IJSB_S17_EEEEEEENS4_9Copy_AtomIJNS4_39AutoVectorizingCopyWithAssumedAlignmentILi128EEEfEEES1D_EENS_8epilogue10collective6detail29Sm90TmaWarpSpecializedAdapterINS1P_15DefaultEpilogueIfSI_SI_NS1O_6thread17LinearCombinationIfLi1EffLNS1T_9ScaleType4KindE0ELNS_15FloatRoundStyleE2EfEENS1_15EpilogueDefaultEEEEEvvEEEEvNT_6ParamsE,@function
        .size           _ZN7cutlass13device_kernelINS_4gemm6kernel13GemmUniversalIN4cute5tupleIJiiiiEEENS1_10collective13CollectiveMmaINS1_39MainloopSm90TmaGmmaRmemAWarpSpecializedILi3ENS5_IJNS4_1CILi1EEESB_SB_EEENS1_35KernelTmaWarpSpecializedCooperativeEEENS5_IJNSA_ILi128EEESF_NSA_ILi64EEEEEEfNS5_IJlSB_lEEEfNS5_IJSB_llEEENS4_8TiledMMAINS4_8MMA_AtomIJNS4_4SM904GMMA30MMA_64x128x8_F32TF32TF32_RS_TNILNSN_7ScaleInE1ELSP_1EEEEEENS4_6LayoutINS5_IJNSA_ILi2EEESB_SB_EEENS5_IJSB_NSA_ILi0EEESV_EEEEENS5_IJNS4_10UnderscoreESY_SY_EEEEENS4_13SM90_TMA_LOADENS4_14ComposedLayoutINS4_7SwizzleILi3ELi4ELi3EEENS4_18smem_ptr_flag_bitsILi32EEENSS_INS5_IJNSA_ILi8EEENSA_ILi32EEEEEENS5_IJS18_SB_EEEEEEEvNS4_8identityES11_NS12_INS13_ILi1ELi4ELi3EEES16_NSS_INS5_IJS17_S17_EEENS5_IJSB_S17_EEEEEEENS4_9Copy_AtomIJNS4_39AutoVectorizingCopyWithAssumedAlignmentILi128EEEfEEES1D_EENS_8epilogue10collective6detail29Sm90TmaWarpSpecializedAdapterINS1P_15DefaultEpilogueIfSI_SI_NS1O_6thread17LinearCombinationIfLi1EffLNS1T_9ScaleType4KindE0ELNS_15FloatRoundStyleE2EfEENS1_15EpilogueDefaultEEEEEvvEEEEvNT_6ParamsE,(.L_x_207 - _ZN7cutlass13device_kernelINS_4gemm6kernel13GemmUniversalIN4cute5tupleIJiiiiEEENS1_10collective13CollectiveMmaINS1_39MainloopSm90TmaGmmaRmemAWarpSpecializedILi3ENS5_IJNS4_1CILi1EEESB_SB_EEENS1_35KernelTmaWarpSpecializedCooperativeEEENS5_IJNSA_ILi128EEESF_NSA_ILi64EEEEEEfNS5_IJlSB_lEEEfNS5_IJSB_llEEENS4_8TiledMMAINS4_8MMA_AtomIJNS4_4SM904GMMA30MMA_64x128x8_F32TF32TF32_RS_TNILNSN_7ScaleInE1ELSP_1EEEEEENS4_6LayoutINS5_IJNSA_ILi2EEESB_SB_EEENS5_IJSB_NSA_ILi0EEESV_EEEEENS5_IJNS4_10UnderscoreESY_SY_EEEEENS4_13SM90_TMA_LOADENS4_14ComposedLayoutINS4_7SwizzleILi3ELi4ELi3EEENS4_18smem_ptr_flag_bitsILi32EEENSS_INS5_IJNSA_ILi8EEENSA_ILi32EEEEEENS5_IJS18_SB_EEEEEEEvNS4_8identityES11_NS12_INS13_ILi1ELi4ELi3EEES16_NSS_INS5_IJS17_S17_EEENS5_IJSB_S17_EEEEEEENS4_9Copy_AtomIJNS4_39AutoVectorizingCopyWithAssumedAlignmentILi128EEEfEEES1D_EENS_8epilogue10collective6detail29Sm90TmaWarpSpecializedAdapterINS1P_15DefaultEpilogueIfSI_SI_NS1O_6thread17LinearCombinationIfLi1EffLNS1T_9ScaleType4KindE0ELNS_15FloatRoundStyleE2EfEENS1_15EpilogueDefaultEEEEEvvEEEEvNT_6ParamsE)
        .other          _ZN7cutlass13device_kernelINS_4gemm6kernel13GemmUniversalIN4cute5tupleIJiiiiEEENS1_10collective13CollectiveMmaINS1_39MainloopSm90TmaGmmaRmemAWarpSpecializedILi3ENS5_IJNS4_1CILi1EEESB_SB_EEENS1_35KernelTmaWarpSpecializedCooperativeEEENS5_IJNSA_ILi128EEESF_NSA_ILi64EEEEEEfNS5_IJlSB_lEEEfNS5_IJSB_llEEENS4_8TiledMMAINS4_8MMA_AtomIJNS4_4SM904GMMA30MMA_64x128x8_F32TF32TF32_RS_TNILNSN_7ScaleInE1ELSP_1EEEEEENS4_6LayoutINS5_IJNSA_ILi2EEESB_SB_EEENS5_IJSB_NSA_ILi0EEESV_EEEEENS5_IJNS4_10UnderscoreESY_SY_EEEEENS4_13SM90_TMA_LOADENS4_14ComposedLayoutINS4_7SwizzleILi3ELi4ELi3EEENS4_18smem_ptr_flag_bitsILi32EEENSS_INS5_IJNSA_ILi8EEENSA_ILi32EEEEEENS5_IJS18_SB_EEEEEEEvNS4_8identityES11_NS12_INS13_ILi1ELi4ELi3EEES16_NSS_INS5_IJS17_S17_EEENS5_IJSB_S17_EEEEEEENS4_9Copy_AtomIJNS4_39AutoVectorizingCopyWithAssumedAlignmentILi128EEEfEEES1D_EENS_8epilogue10collective6detail29Sm90TmaWarpSpecializedAdapterINS1P_15DefaultEpilogueIfSI_SI_NS1O_6thread17LinearCombinationIfLi1EffLNS1T_9ScaleType4KindE0ELNS_15FloatRoundStyleE2EfEENS1_15EpilogueDefaultEEEEEvvEEEEvNT_6ParamsE,@"STO_CUDA_ENTRY STV_DEFAULT"
_ZN7cutlass13device_kernelINS_4gemm6kernel13GemmUniversalIN4cute5tupleIJiiiiEEENS1_10collective13CollectiveMmaINS1_39MainloopSm90TmaGmmaRmemAWarpSpecializedILi3ENS5_IJNS4_1CILi1EEESB_SB_EEENS1_35KernelTmaWarpSpecializedCooperativeEEENS5_IJNSA_ILi128EEESF_NSA_ILi64EEEEEEfNS5_IJlSB_lEEEfNS5_IJSB_llEEENS4_8TiledMMAINS4_8MMA_AtomIJNS4_4SM904GMMA30MMA_64x128x8_F32TF32TF32_RS_TNILNSN_7ScaleInE1ELSP_1EEEEEENS4_6LayoutINS5_IJNSA_ILi2EEESB_SB_EEENS5_IJSB_NSA_ILi0EEESV_EEEEENS5_IJNS4_10UnderscoreESY_SY_EEEEENS4_13SM90_TMA_LOADENS4_14ComposedLayoutINS4_7SwizzleILi3ELi4ELi3EEENS4_18smem_ptr_flag_bitsILi32EEENSS_INS5_IJNSA_ILi8EEENSA_ILi32EEEEEENS5_IJS18_SB_EEEEEEEvNS4_8identityES11_NS12_INS13_ILi1ELi4ELi3EEES16_NSS_INS5_IJS17_S17_EEENS5_IJSB_S17_EEEEEEENS4_9Copy_AtomIJNS4_39AutoVectorizingCopyWithAssumedAlignmentILi128EEEfEEES1D_EENS_8epilogue10collective6detail29Sm90TmaWarpSpecializedAdapterINS1P_15DefaultEpilogueIfSI_SI_NS1O_6thread17LinearCombinationIfLi1EffLNS1T_9ScaleType4KindE0ELNS_15FloatRoundStyleE2EfEENS1_15EpilogueDefaultEEEEEvvEEEEvNT_6ParamsE:
[----:B------:R-:W0:Y:S01]  /*0000*/  LDC R1, c[0x0][0x28] ;  /* 0x00000a00ff017b82 */ /* 0x000e220000000800 */
[----:B------:R-:W1:Y:S01]  /*0010*/  S2R R0, SR_TID.X ;  /* 0x0000000000007919 */ /* 0x000e620000002100 */
[----:B------:R-:W-:Y:S01]  /*0020*/  ELECT P0, URZ, PT ;  /* 0x00000000003f782f */ /* 0x000fe20003800000 */
[----:B------:R-:W-:Y:S01]  /*0030*/  BSSY B0, `(.L_x_0) ;  /* 0x000000f000007945 */ /* 0x000fe20003800000 */
[--C-:B-1----:R-:W-:Y:S02]  /*0040*/  SHF.R.U32.HI R3, RZ, 0x5, R0.reuse ;  /* 0x00000005ff037819 */ /* 0x102fe40000011600 */
[----:B------:R-:W-:-:S03]  /*0050*/  SHF.R.U32.HI R7, RZ, 0x7, R0 ;  /* 0x00000007ff077819 */ /* 0x000fc60000011600 */
[----:B------:R-:W1:Y:S04]  /*0060*/  SHFL.IDX PT, R5, R3, RZ, 0x1f ;  /* 0x00001fff03057589 */ /* 0x000e6800000e0000 */
[----:B------:R2:W3:Y:S01]  /*0070*/  SHFL.IDX PT, R11, R7, RZ, 0x1f ;  /* 0x00001fff070b7589 */ /* 0x0004e200000e0000 */
[----:B-1----:R-:W-:-:S13]  /*0080*/  ISETP.NE.OR P0, PT, R5, RZ, !P0 ;  /* 0x000000ff0500720c */ /* 0x002fda0004705670 */
[----:B0-23--:R-:W-:Y:S05]  /*0090*/  @P0 BRA `(.L_x_1) ;  /* 0x0000000000200947 */ /* 0x00dfea0003800000 */
[----:B------:R-:W-:Y:S02]  /*00a0*/  ULDC.64 UR4, c[0x0][0x198] ;  /* 0x0000660000047ab9 */ /* 0x000fe40000000a00 */
[----:B------:R-:W-:Y:S02]  /*00b0*/  UIADD3 UR6, UP0, UR4, 0xf0, URZ ;  /* 0x000000f004067890 */ /* 0x000fe4000ff1e03f */
[----:B------:R-:W-:Y:S02]  /*00c0*/  UIADD3 UR4, UP1, UR4, 0x1f0, URZ ;  /* 0x000001f004047890 */ /* 0x000fe4000ff3e03f */
[----:B------:R-:W-:Y:S02]  /*00d0*/  UIADD3.X UR7, URZ, UR5, URZ, UP0, !UPT ;  /* 0x000000053f077290 */ /* 0x000fe400087fe43f */
[----:B------:R-:W-:-:S07]  /*00e0*/  UIADD3.X UR5, URZ, UR5, URZ, UP1, !UPT ;  /* 0x000000053f057290 */ /* 0x000fce0008ffe43f */
[----:B------:R0:W-:Y:S02]  /*00f0*/  UTMACCTL.PF [UR6] ;  /* 0x00000000060079b9 */ /* 0x0001e40008040000 */
[----:B------:R0:W-:Y:S02]  /*0100*/  UTMACCTL.PF [UR4] ;  /* 0x00000000040079b9 */ /* 0x0001e40008040000 */
[----:B0-----:R-:W-:Y:S01]  /*0110*/  NOP ;  /* 0x0000000000007918 */ /* 0x001fe20000000000 */
.L_x_1:
[----:B------:R-:W-:Y:S05]  /*0120*/  BSYNC B0 ;  /* 0x0000000000007941 */ /* 0x000fea0003800000 */
.L_x_0:
[----:B------:R-:W0:Y:S02]  /*0130*/  SHFL.IDX PT, R2, R3, RZ, 0x1f ;  /* 0x00001fff03027589 */ /* 0x000e2400000e0000 */
[----:B0-----:R-:W-:-:S13]  /*0140*/  ISETP.NE.AND P0, PT, R2, RZ, PT ;  /* 0x000000ff0200720c */ /* 0x001fda0003f05270 */
[----:B------:R-:W-:Y:S05]  /*0150*/  @P0 BRA `(.L_x_2) ;  /* 0x0000000000500947 */ /* 0x000fea0003800000 */
[----:B------:R-:W0:Y:S01]  /*0160*/  S2UR UR8, SR_CgaCtaId ;  /* 0x00000000000879c3 */ /* 0x000e220000008800 */
[----:B------:R-:W-:Y:S01]  /*0170*/  UMOV UR4, 0x400 ;  /* 0x0000040000047882 */ /* 0x000fe20000000000 */
[----:B------:R-:W-:Y:S01]  /*0180*/  UMOV UR5, 0x1 ;  /* 0x0000000100057882 */ /* 0x000fe20000000000 */
[----:B------:R-:W-:Y:S01]  /*0190*/  UMOV UR6, 0x100 ;  /* 0x0000010000067882 */ /* 0x000fe20000000000 */
[----:B------:R-:W-:Y:S01]  /*01a0*/  ELECT P0, URZ, PT ;  /* 0x00000000003f782f */ /* 0x000fe20003800000 */
[----:B------:R-:W-:-:S04]  /*01b0*/  UIADD3 UR6, -UR6, 0x100000, URZ ;  /* 0x0010000006067890 */ /* 0x000fc8000fffe13f */
[----:B------:R-:W-:Y:S02]  /*01c0*/  USHF.L.U32 UR7, UR6, 0xb, URZ ;  /* 0x0000000b06077899 */ /* 0x000fe4000800063f */
[----:B------:R-:W-:Y:S02]  /*01d0*/  USHF.L.U32 UR6, UR6, 0x1, URZ ;  /* 0x0000000106067899 */ /* 0x000fe4000800063f */
[----:B0-----:R-:W-:Y:S02]  /*01e0*/  ULEA UR8, UR8, UR4, 0x18 ;  /* 0x0000000408087291 */ /* 0x001fe4000f8ec03f */
[----:B------:R-:W-:-:S04]  /*01f0*/  UIADD3 UR4, -UR5, 0x100000, URZ ;  /* 0x0010000005047890 */ /* 0x000fc8000fffe13f */
[----:B------:R-:W-:Y:S02]  /*0200*/  USHF.L.U32 UR5, UR4, 0xb, URZ ;  /* 0x0000000b04057899 */ /* 0x000fe4000800063f */
[----:B------:R-:W-:Y:S01]  /*0210*/  USHF.L.U32 UR4, UR4, 0x1, URZ ;  /* 0x0000000104047899 */ /* 0x000fe2000800063f */
[----:B------:R-:W0:Y:S11]  /*0220*/  FENCE.VIEW.ASYNC.S ;  /* 0x00000000000073c6 */ /* 0x000e360000000000 */
[----:B0-----:R0:W1:Y:S01]  /*0230*/  SYNCS.EXCH.64 URZ, [UR8], UR4 ;  /* 0x00000004083f75b2 */ /* 0x0010620008000100 */
[----:B------:R0:W2:Y:S01]  /*0240*/  SYNCS.EXCH.64 URZ, [UR8+0x18], UR6 ;  /* 0x00001806083f75b2 */ /* 0x0000a20008000100 */
[----:B------:R0:W3:Y:S01]  /*0250*/  SYNCS.EXCH.64 URZ, [UR8+0x8], UR4 ;  /* 0x00000804083f75b2 */ /* 0x0000e20008000100 */
[----:B------:R0:W4:Y:S01]  /*0260*/  SYNCS.EXCH.64 URZ, [UR8+0x20], UR6 ;  /* 0x00002006083f75b2 */ /* 0x0001220008000100 */
[----:B------:R0:W0:Y:S01]  /*0270*/  SYNCS.EXCH.64 URZ, [UR8+0x10], UR4 ;  /* 0x00001004083f75b2 */ /* 0x0000220008000100 */
[----:B------:R0:W0:Y:S01]  /*0280*/  SYNCS.EXCH.64 URZ, [UR8+0x28], UR6 ;  /* 0x00002806083f75b2 */ /* 0x0000220008000100 */
[----:B------:R-:W-:Y:S01]  /*0290*/  NOP ;  /* 0x0000000000007918 */ /* 0x000fe20000000000 */
.L_x_2:
[----:B------:R-:W5:Y:S01]  /*02a0*/  SHFL.IDX PT, R3, R3, RZ, 0x1f ;  /* 0x00001fff03037589 */ /* 0x000f6200000e0000 */
[----:B------:R-:W-:Y:S01]  /*02b0*/  ELECT P0, URZ, PT ;  /* 0x00000000003f782f */ /* 0x000fe20003800000 */
[----:B------:R-:W1:Y:S01]  /*02c0*/  LDC R2, c[0x0][0x65c] ;  /* 0x00019700ff027b82 */ /* 0x000e620000000800 */
[----:B------:R-:W-:Y:S01]  /*02d0*/  SHF.R.S32.HI R8, RZ, 0x1f, R5 ;  /* 0x0000001fff087819 */ /* 0x000fe20000011405 */
[----:B------:R-:W2:Y:S01]  /*02e0*/  S2R R6, SR_CTAID.Y ;  /* 0x0000000000067919 */ /* 0x000ea20000002600 */
[----:B0-----:R-:W-:Y:S01]  /*02f0*/  UMOV UR4, 0x20 ;  /* 0x0000002000047882 */ /* 0x001fe20000000000 */
[----:B------:R-:W-:Y:S01]  /*0300*/  NOP ;  /* 0x0000000000007918 */ /* 0x000fe20000000000 */
[----:B------:R-:W-:Y:S01]  /*0310*/  ISETP.NE.AND P2, PT, R11, RZ, PT ;  /* 0x000000ff0b00720c */ /* 0x000fe20003f45270 */
[----:B------:R-:W0:Y:S01]  /*0320*/  S2R R4, SR_CTAID.X ;  /* 0x0000000000047919 */ /* 0x000e220000002500 */
[----:B------:R-:W-:Y:S01]  /*0330*/  NOP ;  /* 0x0000000000007918 */ /* 0x000fe20000000000 */
[----:B------:R-:W-:-:S02]  /*0340*/  LOP3.LUT R26, R26, 0xfffffffd, RZ, 0xc0, !PT ;  /* 0xfffffffd1a1a7812 */ /* 0x000fc400078ec0ff */
[----:B------:R-:W-:Y:S02]  /*0350*/  LOP3.LUT R32, R0, 0x7f, RZ, 0xc0, !PT ;  /* 0x0000007f00207812 */ /* 0x000fe400078ec0ff */
[----:B-----5:R-:W-:Y:S02]  /*0360*/  ISETP.NE.OR P0, PT, R3, RZ, !P0 ;  /* 0x000000ff0300720c */ /* 0x020fe40004705670 */
[----:B-1----:R-:W-:Y:S02]  /*0370*/  ISETP.NE.AND P3, PT, R2, 0x1, PT ;  /* 0x000000010200780c */ /* 0x002fe40003f65270 */
[----:B------:R-:W-:-:S04]  /*0380*/  LEA.HI R3, R8, R5, RZ, 0x2 ;  /* 0x0000000508037211 */ /* 0x000fc800078f10ff */
[----:B------:R-:W-:-:S05]  /*0390*/  LOP3.LUT R10, R3, 0xfffffffc, RZ, 0xc0, !PT ;  /* 0xfffffffc030a7812 */ /* 0x000fca00078ec0ff */
[----:B------:R-:W-:Y:S01]  /*03a0*/  VOTEU.ALL UP0, P0 ;  /* 0x00000000003f7886 */ /* 0x000fe20000000000 */
[----:B------:R-:W-:Y:S01]  /*03b0*/  IMAD.IADD R3, R5, 0x1, -R10 ;  /* 0x0000000105037824 */ /* 0x000fe200078e0a0a */
[----:B------:R-:W0:Y:S01]  /*03c0*/  @P3 LDC R17, c[0x0][0x10] ;  /* 0x00000400ff113b82 */ /* 0x000e220000000800 */
[----:B------:R-:W-:Y:S01]  /*03d0*/  VOTEU.ALL UP1, P0 ;  /* 0x00000000003f7886 */ /* 0x000fe20000020000 */
[----:B--2---:R-:W-:Y:S01]  /*03e0*/  @P3 IMAD.MOV.U32 R8, RZ, RZ, R6 ;  /* 0x000000ffff083224 */ /* 0x004fe200078e0006 */
[----:B------:R-:W-:Y:S01]  /*03f0*/  @!UP0 UMOV UR6, 0x400 ;  /* 0x0000040000068882 */ /* 0x000fe20000000000 */
[----:B------:R-:W-:-:S04]  /*0400*/  @!UP0 UIADD3 UR4, -UR4, 0x100000, URZ ;  /* 0x0010000004048890 */ /* 0x000fc8000fffe13f */
[----:B------:R-:W-:Y:S02]  /*0410*/  @!UP0 USHF.L.U32 UR5, UR4, 0xb, URZ ;  /* 0x0000000b04058899 */ /* 0x000fe4000800063f */
[----:B------:R-:W-:Y:S01]  /*0420*/  @!UP0 USHF.L.U32 UR4, UR4, 0x1, URZ ;  /* 0x0000000104048899 */ /* 0x000fe2000800063f */
[----:B------:R-:W-:Y:S01]  /*0430*/  ISETP.NE.AND P1, PT, R3, 0x3, PT ;  /* 0x000000030300780c */ /* 0x000fe20003f25270 */
[----:B------:R-:W-:Y:S01]  /*0440*/  @P3 IMAD.MOV.U32 R9, RZ, RZ, RZ ;  /* 0x000000ffff093224 */ /* 0x000fe200078e00ff */
[----:B------:R-:W-:Y:S01]  /*0450*/  @P3 LOP3.LUT R26, R26, 0x2, RZ, 0xfc, !PT ;  /* 0x000000021a1a3812 */ /* 0x000fe200078efcff */
[----:B------:R-:W1:Y:S01]  /*0460*/  @!UP0 S2UR UR7, SR_CgaCtaId ;  /* 0x00000000000789c3 */ /* 0x000e620000008800 */
[----:B------:R-:W-:-:S07]  /*0470*/  IMAD.MOV.U32 R5, RZ, RZ, RZ ;  /* 0x000000ffff057224 */ /* 0x000fce00078e00ff */
[----:B------:R-:W2:Y:S01]  /*0480*/  @!P3 LDC R13, c[0x0][0xc] ;  /* 0x00000300ff0dbb82 */ /* 0x000ea20000000800 */
[----:B0-----:R-:W-:Y:S01]  /*0490*/  @P3 IMAD.WIDE.U32 R16, R4, R17, R8 ;  /* 0x0000001104103225 */ /* 0x001fe200078e0008 */
[----:B-1----:R-:W-:Y:S01]  /*04a0*/  @!UP0 ULEA UR8, UR7, UR6, 0x18 ;  /* 0x0000000607088291 */ /* 0x002fe2000f8ec03f */
[----:B------:R-:W-:Y:S02]  /*04b0*/  VOTEU.ALL UP0, P0 ;  /* 0x00000000003f7886 */ /* 0x000fe40000000000 */
[----:B------:R-:W-:Y:S01]  /*04c0*/  ULDC UR6, c[0x0][0xc] ;  /* 0x0000030000067ab9 */ /* 0x000fe20000000800 */
[----:B------:R-:W-:Y:S01]  /*04d0*/  ISETP.EQ.OR P0, PT, R3, RZ, !P1 ;  /* 0x000000ff0300720c */ /* 0x000fe20004f02670 */
[----:B------:R-:W-:-:S03]  /*04e0*/  ULDC UR7, c[0x0][0x10] ;  /* 0x0000040000077ab9 */ /* 0x000fc60000000800 */
[C---:B------:R-:W-:Y:S01]  /*04f0*/  ISETP.EQ.AND P0, PT, R11.reuse, RZ, P0 ;  /* 0x000000ff0b00720c */ /* 0x040fe20000702270 */
[----:B------:R-:W-:Y:S02]  /*0500*/  VIADD R11, R11, 0xffffffff ;  /* 0xffffffff0b0b7836 */ /* 0x000fe40000000000 */
[----:B--2---:R-:W-:Y:S01]  /*0510*/  @!P3 IMAD.WIDE.U32 R8, R13, R6, R4 ;  /* 0x000000060d08b225 */ /* 0x004fe200078e0004 */
[----:B------:R-:W0:Y:S02]  /*0520*/  FENCE.VIEW.ASYNC.S ;  /* 0x00000000000073c6 */ /* 0x000e240000000000 */
[----:B0-----:R-:W3:Y:S01]  /*0530*/  @!UP0 SYNCS.EXCH.64 URZ, [UR8+0x40], UR4 ;  /* 0x00004004083f85b2 */ /* 0x001ee20008000100 */
[----:B------:R-:W-:Y:S01]  /*0540*/  SEL R18, RZ, 0x1, !P0 ;  /* 0x00000001ff127807 */ /* 0x000fe20004000000 */
[----:B------:R-:W-:Y:S01]  /*0550*/  @P3 IMAD.MOV.U32 R13, RZ, RZ, RZ ;  /* 0x000000ffff0d3224 */ /* 0x000fe200078e00ff */
[----:B------:R-:W-:Y:S01]  /*0560*/  ISETP.GE.U32.AND P1, PT, R11, 0x2, PT ;  /* 0x000000020b00780c */ /* 0x000fe20003f26070 */
[----:B------:R-:W-:-:S02]  /*0570*/  @!P3 IMAD.MOV.U32 R16, RZ, RZ, R8 ;  /* 0x000000ffff10b224 */ /* 0x000fc400078e0008 */
[----:B------:R-:W-:Y:S01]  /*0580*/  @P3 IMAD.IADD R17, R17, 0x1, R13 ;  /* 0x0000000111113824 */ /* 0x000fe200078e020d */
[----:B------:R-:W-:Y:S01]  /*0590*/  SEL R18, R18, 0x2, P1 ;  /* 0x0000000212127807 */ /* 0x000fe20000800000 */
[----:B------:R-:W-:Y:S01]  /*05a0*/  @!P3 IMAD.MOV.U32 R17, RZ, RZ, R9 ;  /* 0x000000ffff11b224 */ /* 0x000fe200078e0009 */
[----:B------:R0:W3:Y:S01]  /*05b0*/  @!UP1 SYNCS.EXCH.64 URZ, [UR8+0x48], UR4 ;  /* 0x00004804083f95b2 */ /* 0x0000e20008000100 */
[----:B------:R-:W-:Y:S01]  /*05c0*/  NOP ;  /* 0x0000000000007918 */ /* 0x000fe20000000000 */
[----:B0-----:R-:W-:-:S03]  /*05d0*/  UIMAD.WIDE.U32 UR4, UR6, UR7, URZ ;  /* 0x00000007060472a5 */ /* 0x001fc6000f8e003f */
[----:B------:R-:W-:Y:S02]  /*05e0*/  ULDC UR6, c[0x0][0x14] ;  /* 0x0000050000067ab9 */ /* 0x000fe40000000800 */
[----:B------:R-:W-:Y:S02]  /*05f0*/  UIMAD.WIDE.U32 UR54, UR4, UR6, URZ ;  /* 0x00000006043672a5 */ /* 0x000fe4000f8e003f */
[----:B------:R-:W-:-:S04]  /*0600*/  UIMAD UR45, UR5, UR6, URZ ;  /* 0x00000006052d72a4 */ /* 0x000fc8000f8e023f */
[----:B------:R-:W-:Y:S01]  /*0610*/  UIADD3 UR45, UR55, UR45, URZ ;  /* 0x0000002d372d7290 */ /* 0x000fe2000fffe03f */
[----:B---34-:R-:W-:Y:S06]  /*0620*/  BAR.SYNC.DEFER_BLOCKING 0x0 ;  /* 0x0000000000007b1d */ /* 0x018fec0000010000 */
[----:B------:R-:W-:Y:S05]  /*0630*/  @!P2 BRA `(.L_x_3) ;  /* 0x000000640004a947 */ /* 0x000fea0003800000 */
[----:B------:R-:W-:-:S13]  /*0640*/  ISETP.GT.U32.AND P0, PT, R11, 0x1, PT ;  /* 0x000000010b00780c */ /* 0x000fda0003f04070 */
[----:B------:R-:W-:Y:S05]  /*0650*/  @P0 EXIT ;  /* 0x000000000000094d */ /* 0x000fea0003800000 */
[----:B------:R-:W-:Y:S01]  /*0660*/  ULDC.64 UR4, c[0x0][0x650] ;  /* 0x0001940000047ab9 */ /* 0x000fe20000000a00 */
[----:B------:R-:W-:Y:S01]  /*0670*/  PRMT R3, RZ, 0x7610, R3 ;  /* 0x00007610ff037816 */ /* 0x000fe20000000003 */
[----:B------:R-:W-:Y:S01]  /*0680*/  IMAD.MOV.U32 R103, RZ, RZ, -0x1 ;  /* 0xffffffffff677424 */ /* 0x000fe200078e00ff */
[----:B------:R-:W-:Y:S01]  /*0690*/  ISETP.GE.U32.AND P0, PT, R16, UR4, PT ;  /* 0x0000000410007c0c */ /* 0x000fe2000bf06070 */
[----:B------:R-:W-:Y:S02]  /*06a0*/  IMAD.MOV.U32 R104, RZ, RZ, -0x1 ;  /* 0xffffffffff687424 */ /* 0x000fe400078e00ff */
[----:B------:R-:W-:Y:S01]  /*06b0*/  IMAD.MOV.U32 R89, RZ, RZ, -0x1 ;  /* 0xffffffffff597424 */ /* 0x000fe200078e00ff */
[----:B------:R-:W-:-:S13]  /*06c0*/  ISETP.GE.U32.AND.EX P0, PT, R17, UR5, PT, P0 ;  /* 0x0000000511007c0c */ /* 0x000fda000bf06100 */
[----:B------:R-:W-:Y:S05]  /*06d0*/  @P0 BRA `(.L_x_4) ;  /* 0x0000000400540947 */ /* 0x000fea0003800000 */
[----:B------:R-:W0:Y:S01]  /*06e0*/  LDC.64 R20, c[0x0][0x628] ;  /* 0x00018a00ff147b82 */ /* 0x000e220000000a00 */
[----:B------:R-:W-:Y:S02]  /*06f0*/  IMAD.MOV.U32 R8, RZ, RZ, R16 ;  /* 0x000000ffff087224 */ /* 0x000fe400078e0010 */
[----:B------:R-:W-:-:S05]  /*0700*/  IMAD.MOV.U32 R9, RZ, RZ, R17 ;  /* 0x000000ffff097224 */ /* 0x000fca00078e0011 */
[----:B------:R-:W1:Y:S08]  /*0710*/  LDC R14, c[0x0][0x630] ;  /* 0x00018c00ff0e7b82 */ /* 0x000e700000000800 */
[----:B------:R-:W2:Y:S01]  /*0720*/  LDC.64 R22, c[0x0][0x620] ;  /* 0x00018800ff167b82 */ /* 0x000ea20000000a00 */
[----:B0-----:R-:W-:-:S04]  /*0730*/  ISETP.NE.U32.AND P0, PT, R20, RZ, PT ;  /* 0x000000ff1400720c */ /* 0x001fc80003f05070 */
[----:B------:R-:W-:-:S13]  /*0740*/  ISETP.NE.AND.EX P0, PT, R21, RZ, PT, P0 ;  /* 0x000000ff1500720c */ /* 0x000fda0003f05300 */
[----:B-12---:R-:W-:Y:S05]  /*0750*/  @!P0 BRA `(.L_x_5) ;  /* 0x0000000000288947 */ /* 0x006fea0003800000 */
[----:B------:R-:W0:Y:S02]  /*0760*/  LDC R3, c[0x0][0x634] ;  /* 0x00018d00ff037b82 */ /* 0x000e240000000800 */
[----:B0-----:R-:W-:-:S04]  /*0770*/  IADD3 R3, P0, R16, R3, RZ ;  /* 0x0000000310037210 */ /* 0x001fc80007f1e0ff */
[----:B------:R-:W-:-:S05]  /*0780*/  IADD3.X R15, RZ, R17, RZ, P0, !PT ;  /* 0x00000011ff0f7210 */ /* 0x000fca00007fe4ff */
[----:B------:R-:W-:-:S04]  /*0790*/  IMAD.WIDE.U32 R8, R15, R20, RZ ;  /* 0x000000140f087225 */ /* 0x000fc800078e00ff */
[----:B------:R-:W-:-:S04]  /*07a0*/  IMAD.WIDE.U32 R10, P0, R3, R21, R8 ;  /* 0x00000015030a7225 */ /* 0x000fc80007800008 */
[----:B------:R-:W-:-:S04]  /*07b0*/  IMAD.WIDE.U32 R8, R3, R20, RZ ;  /* 0x0000001403087225 */ /* 0x000fc800078e00ff */
[----:B------:R-:W-:Y:S01]  /*07c0*/  IMAD.X R13, RZ, RZ, RZ, P0 ;  /* 0x000000ffff0d7224 */ /* 0x000fe200000e06ff */
[----:B------:R-:W-:Y:S01]  /*07d0*/  IADD3 RZ, P0, R9, R10, RZ ;  /* 0x0000000a09ff7210 */ /* 0x000fe20007f1e0ff */
[----:B------:R-:W-:-:S04]  /*07e0*/  IMAD.MOV.U32 R12, RZ, RZ, R11 ;  /* 0x000000ffff0c7224 */ /* 0x000fc800078e000b */
[----:B------:R-:W-:-:S08]  /*07f0*/  IMAD.WIDE.U32.X R8, R15, R21, R12, P0 ;  /* 0x000000150f087225 */ /* 0x000fd000000e040c */
.L_x_5:
[-CC-:B------:R-:W-:Y:S01]  /*0800*/  SHF.R.U64 R89, R8, R14.reuse, R9.reuse ;  /* 0x0000000e08597219 */ /* 0x180fe20000001209 */
[----:B------:R-:W0:Y:S01]  /*0810*/  LDC R12, c[0x0][0x618] ;  /* 0x00018600ff0c7b82 */ /* 0x000e220000000800 */
[----:B------:R-:W-:Y:S01]  /*0820*/  SHF.R.U32.HI R5, RZ, R14, R9 ;  /* 0x0000000eff057219 */ /* 0x000fe20000011609 */
[----:B------:R-:W-:Y:S01]  /*0830*/  ULDC UR4, c[0x0][0x150] ;  /* 0x0000540000047ab9 */ /* 0x000fe20000000800 */
[----:B------:R-:W-:Y:S02]  /*0840*/  IADD3 R11, P0, RZ, -R89, RZ ;  /* 0x80000059ff0b7210 */ /* 0x000fe40007f1e0ff */
[----:B------:R-:W-:-:S03]  /*0850*/  I2FP.F32.U32 R3, R4 ;  /* 0x0000000400037245 */ /* 0x000fc60000201000 */
[----:B------:R-:W1:Y:S01]  /*0860*/  LDC.64 R24, c[0x0][0x640] ;  /* 0x00019000ff187b82 */ /* 0x000e620000000a00 */
[----:B------:R-:W-:Y:S02]  /*0870*/  IMAD.X R13, RZ, RZ, ~R5, P0 ;  /* 0x000000ffff0d7224 */ /* 0x000fe400000e0e05 */
[----:B------:R-:W-:Y:S01]  /*0880*/  FMUL R3, R3, UR4 ;  /* 0x0000000403037c20 */ /* 0x000fe20008400000 */
[----:B------:R-:W-:Y:S01]  /*0890*/  IMAD.WIDE.U32 R8, R11, R22, R16 ;  /* 0x000000160b087225 */ /* 0x000fe200078e0010 */
[----:B------:R-:W-:-:S03]  /*08a0*/  ULDC UR4, c[0x0][0x154] ;  /* 0x0000550000047ab9 */ /* 0x000fc60000000800 */
[----:B------:R-:W-:Y:S01]  /*08b0*/  IMAD R10, R13, R22, RZ ;  /* 0x000000160d0a7224 */ /* 0x000fe200078e02ff */
[----:B------:R-:W2:Y:S01]  /*08c0*/  LDC R5, c[0x0][0x144] ;  /* 0x00005100ff057b82 */ /* 0x000ea20000000800 */
[----:B------:R-:W3:Y:S02]  /*08d0*/  F2I.U32.TRUNC.NTZ R3, R3 ;  /* 0x0000000300037305 */ /* 0x000ee4000020f000 */
[----:B------:R-:W-:-:S04]  /*08e0*/  IMAD R11, R11, R23, R10 ;  /* 0x000000170b0b7224 */ /* 0x000fc800078e020a */
[----:B------:R-:W-:Y:S01]  /*08f0*/  IMAD.IADD R9, R9, 0x1, R11 ;  /* 0x0000000109097824 */ /* 0x000fe200078e020b */
[----:B------:R-:W4:Y:S01]  /*0900*/  LDC R14, c[0x0][0x608] ;  /* 0x00018200ff0e7b82 */ /* 0x000f220000000800 */
[----:B------:R-:W-:-:S03]  /*0910*/  IMAD.MOV.U32 R11, RZ, RZ, -0x1 ;  /* 0xffffffffff0b7424 */ /* 0x000fc600078e00ff */
[----:B0-----:R-:W-:Y:S02]  /*0920*/  SHF.R.U64 R20, R8, R12, R9 ;  /* 0x0000000c08147219 */ /* 0x001fe40000001209 */
[----:B------:R-:W-:Y:S02]  /*0930*/  I2FP.F32.U32 R8, R6 ;  /* 0x0000000600087245 */ /* 0x000fe40000201000 */
[----:B------:R-:W0:Y:S01]  /*0940*/  LDC R22, c[0x0][0x658] ;  /* 0x00019600ff167b82 */ /* 0x000e220000000800 */
[----:B-1----:R-:W-:Y:S01]  /*0950*/  ISETP.NE.U32.AND P0, PT, R24, RZ, PT ;  /* 0x000000ff1800720c */ /* 0x002fe20003f05070 */
[----:B---3--:R-:W-:Y:S01]  /*0960*/  IMAD.MOV R10, RZ, RZ, -R3 ;  /* 0x000000ffff0a7224 */ /* 0x008fe200078e0a03 */
[----:B------:R-:W-:Y:S01]  /*0970*/  SHF.R.U32.HI R9, RZ, R12, R9 ;  /* 0x0000000cff097219 */ /* 0x000fe20000011609 */
[----:B------:R-:W-:Y:S01]  /*0980*/  FMUL R8, R8, UR4 ;  /* 0x0000000408087c20 */ /* 0x000fe20008400000 */
[----:B------:R-:W-:-:S03]  /*0990*/  ISETP.NE.AND.EX P0, PT, R25, RZ, PT, P0 ;  /* 0x000000ff1900720c */ /* 0x000fc60003f05300 */
[----:B------:R-:W1:Y:S01]  /*09a0*/  LDC R15, c[0x0][0x148] ;  /* 0x00005200ff0f7b82 */ /* 0x000e620000000800 */
[----:B--2---:R-:W-:-:S07]  /*09b0*/  IMAD R3, R5, R10, R4 ;  /* 0x0000000a05037224 */ /* 0x004fce00078e0204 */
[----:B------:R-:W2:Y:S01]  /*09c0*/  LDC R21, c[0x0][0x600] ;  /* 0x00018000ff157b82 */ /* 0x000ea20000000800 */
[-CC-:B----4-:R-:W-:Y:S02]  /*09d0*/  SHF.R.U64 R26, R20, R14.reuse, R9.reuse ;  /* 0x0000000e141a7219 */ /* 0x190fe40000001209 */
[----:B------:R-:W-:Y:S01]  /*09e0*/  SHF.R.U32.HI R5, RZ, R14, R9 ;  /* 0x0000000eff057219 */ /* 0x000fe20000011609 */
[----:B------:R-:W-:Y:S01]  /*09f0*/  IMAD.MOV.U32 R9, RZ, RZ, 0x1 ;  /* 0x00000001ff097424 */ /* 0x000fe200078e00ff */
[----:B------:R3:W4:Y:S03]  /*0a00*/  F2I.U32.TRUNC.NTZ R14, R8 ;  /* 0x00000008000e7305 */ /* 0x000726000020f000 */
[----:B------:R-:W1:Y:S01]  /*0a10*/  LDC R23, c[0x0][0x648] ;  /* 0x00019200ff177b82 */ /* 0x000e620000000800 */
[-C--:B0-----:R-:W-:Y:S02]  /*0a20*/  SHF.L.U32 R4, R11, R22.reuse, RZ ;  /* 0x000000160b047219 */ /* 0x081fe400000006ff */
[----:B------:R-:W-:-:S02]  /*0a30*/  SHF.R.U64 R28, R26, R22, R5 ;  /* 0x000000161a1c7219 */ /* 0x000fc40000001205 */
[----:B------:R-:W-:Y:S02]  /*0a40*/  LOP3.LUT R13, RZ, R4, RZ, 0x33, !PT ;  /* 0x00000004ff0d7212 */ /* 0x000fe400078e33ff */
[-C--:B------:R-:W-:Y:S01]  /*0a50*/  SHF.R.U32.HI R5, RZ, R22.reuse, R5 ;  /* 0x00000016ff057219 */ /* 0x080fe20000011605 */
[----:B------:R-:W0:Y:S01]  /*0a60*/  LDC R27, c[0x0][0x638] ;  /* 0x00018e00ff1b7b82 */ /* 0x000e220000000800 */
[----:B------:R-:W-:Y:S01]  /*0a70*/  SHF.L.U32 R12, R9, R22, RZ ;  /* 0x00000016090c7219 */ /* 0x000fe200000006ff */
[----:B------:R-:W-:-:S06]  /*0a80*/  IMAD.MOV.U32 R4, RZ, RZ, R28 ;  /* 0x000000ffff047224 */ /* 0x000fcc00078e001c */
[----:B------:R-:W0:Y:S01]  /*0a90*/  LDC R103, c[0x0][0x610] ;  /* 0x00018400ff677b82 */ /* 0x000e220000000800 */
[----:B---34-:R-:W-:Y:S05]  /*0aa0*/  @!P0 BRA `(.L_x_6) ;  /* 0x0000000000288947 */ /* 0x018fea0003800000 */
[----:B------:R-:W3:Y:S02]  /*0ab0*/  LDC R11, c[0x0][0x64c] ;  /* 0x00019300ff0b7b82 */ /* 0x000ee40000000800 */
[----:B---3--:R-:W-:-:S05]  /*0ac0*/  IADD3 R11, P0, R28, R11, RZ ;  /* 0x0000000b1c0b7210 */ /* 0x008fca0007f1e0ff */
[----:B------:R-:W-:-:S04]  /*0ad0*/  IMAD.X R19, RZ, RZ, R5, P0 ;  /* 0x000000ffff137224 */ /* 0x000fc800000e0605 */
[----:B------:R-:W-:-:S04]  /*0ae0*/  IMAD.WIDE.U32 R4, R19, R24, RZ ;  /* 0x0000001813047225 */ /* 0x000fc800078e00ff */
[----:B------:R-:W-:-:S04]  /*0af0*/  IMAD.WIDE.U32 R8, P0, R11, R25, R4 ;  /* 0x000000190b087225 */ /* 0x000fc80007800004 */
[----:B------:R-:W-:-:S04]  /*0b00*/  IMAD.WIDE.U32 R4, R11, R24, RZ ;  /* 0x000000180b047225 */ /* 0x000fc800078e00ff */
[----:B------:R-:W-:Y:S01]  /*0b10*/  IMAD.X R11, RZ, RZ, RZ, P0 ;  /* 0x000000ffff0b7224 */ /* 0x000fe200000e06ff */
[----:B------:R-:W-:Y:S01]  /*0b20*/  IADD3 RZ, P0, R5, R8, RZ ;  /* 0x0000000805ff7210 */ /* 0x000fe20007f1e0ff */
[----:B------:R-:W-:-:S04]  /*0b30*/  IMAD.MOV.U32 R10, RZ, RZ, R9 ;  /* 0x000000ffff0a7224 */ /* 0x000fc800078e0009 */
[----:B------:R-:W-:-:S08]  /*0b40*/  IMAD.WIDE.U32.X R4, R19, R25, R10, P0 ;  /* 0x0000001913047225 */ /* 0x000fd000000e040a */
.L_x_6:
[----:B-1----:R-:W-:Y:S01]  /*0b50*/  SHF.R.U64 R4, R4, R23, R5 ;  /* 0x0000001704047219 */ /* 0x002fe20000001205 */
[----:B--2---:R-:W-:Y:S01]  /*0b60*/  VIADD R5, R21, 0xffffffff ;  /* 0xffffffff15057836 */ /* 0x004fe20000000000 */
[----:B------:R-:W-:Y:S01]  /*0b70*/  LOP3.LUT R13, R26, R13, RZ, 0xc0, !PT ;  /* 0x0000000d1a0d7212 */ /* 0x000fe200078ec0ff */
[----:B------:R-:W-:Y:S01]  /*0b80*/  IMAD.MOV R14, RZ, RZ, -R14 ;  /* 0x000000ffff0e7224 */ /* 0x000fe200078e0a0e */
[----:B------:R-:W-:Y:S02]  /*0b90*/  IADD3 R8, -R4, RZ, RZ ;  /* 0x000000ff04087210 */ /* 0x000fe40007ffe1ff */
[----:B------:R-:W-:Y:S01]  /*0ba0*/  LOP3.LUT R5, R20, R5, RZ, 0xc0, !PT ;  /* 0x0000000514057212 */ /* 0x000fe200078ec0ff */
[----:B------:R-:W-:Y:S02]  /*0bb0*/  IMAD R12, R12, R4, R13 ;  /* 0x000000040c0c7224 */ /* 0x000fe400078e020d */
[----:B------:R-:W-:Y:S02]  /*0bc0*/  @P3 IMAD R3, R15, R14, R6 ;  /* 0x0000000e0f033224 */ /* 0x000fe400078e0206 */
[----:B0-----:R-:W-:-:S02]  /*0bd0*/  IMAD R4, R8, R27, R28 ;  /* 0x0000001b08047224 */ /* 0x001fc400078e021c */
[----:B------:R-:W-:Y:S02]  /*0be0*/  IMAD R103, R12, R103, R3 ;  /* 0x000000670c677224 */ /* 0x000fe400078e0203 */
[----:B------:R-:W-:Y:S02]  /*0bf0*/  IMAD R4, R4, R21, R5 ;  /* 0x0000001504047224 */ /* 0x000fe400078e0205 */
[----:B------:R-:W-:-:S03]  /*0c00*/  IMAD.MOV.U32 R3, RZ, RZ, 0x1 ;  /* 0x00000001ff037424 */ /* 0x000fc600078e00ff */
[----:B------:R-:W-:Y:S02]  /*0c10*/  SEL R104, R4, R103, !P3 ;  /* 0x0000006704687207 */ /* 0x000fe40005800000 */
[----:B------:R-:W-:-:S07]  /*0c20*/  SEL R103, R103, R4, !P3 ;  /* 0x0000000467677207 */ /* 0x000fce0005800000 */
.L_x_4:
[----:B------:R-:W-:-:S08]  /*0c30*/  NOP ;  /* 0x0000000000007918 */ /* 0x000fd00000000000 */
[----:B------:R-:W0:Y:S02]  /*0c40*/  USETMAXREG.TRY_ALLOC.CTAPOOL UP0, 0xe8 ;  /* 0x000000e8000079c8 */ /* 0x000e240008000600 */
[----:B0-----:R-:W-:-:S13]  /*0c50*/  PLOP3.LUT P0, PT, PT, PT, UP0, 0x80, 0x0 ;  /* 0x000000000000781c */ /* 0x001fda0003f0f008 */
[----:B------:R-:W-:Y:S05]  /*0c60*/  @!P0 BRA `(.L_x_4) ;  /* 0xfffffffc00f08947 */ /* 0x000fea000383ffff */
[----:B------:R-:W-:Y:S01]  /*0c70*/  ULDC.64 UR4, c[0x0][0x598] ;  /* 0x0001660000047ab9 */ /* 0x000fe20000000a00 */
[----:B------:R-:W-:Y:S01]  /*0c80*/  ULDC.64 UR36, c[0x0][0x208] ;  /* 0x0000820000247ab9 */ /* 0x000fe20000000a00 */
[----:B------:R-:W-:-:S04]  /*0c90*/  ISETP.NE.U32.AND P0, PT, RZ, UR4, PT ;  /* 0x00000004ff007c0c */ /* 0x000fc8000bf05070 */
[----:B------:R-:W-:-:S13]  /*0ca0*/  ISETP.NE.AND.EX P0, PT, RZ, UR5, PT, P0 ;  /* 0x00000005ff007c0c */ /* 0x000fda000bf05300 */
[----:B------:R-:W-:Y:S05]  /*0cb0*/  @!P0 BRA `(.L_x_7) ;  /* 0x00000000001c8947 */ /* 0x000fea0003800000 */
[----:B------:R-:W0:Y:S02]  /*0cc0*/  LDC.64 R4, c[0x0][0x598] ;  /* 0x00016600ff047b82 */ /* 0x000e240000000a00 */
[----:B0-----:R-:W2:Y:S02]  /*0cd0*/  LDG.E.64 R4, desc[UR36][R4.64] ;  /* 0x0000002404047981 */ /* 0x001ea4000c1e1b00 */
[----:B--2---:R-:W-:-:S04]  /*0ce0*/  ISETP.NE.U32.AND P0, PT, R4, RZ, PT ;  /* 0x000000ff0400720c */ /* 0x004fc80003f05070 */
[----:B------:R-:W-:-:S13]  /*0cf0*/  ISETP.NE.AND.EX P0, PT, R5, RZ, PT, P0 ;  /* 0x000000ff0500720c */ /* 0x000fda0003f05300 */
[----:B------:R-:W-:Y:S05]  /*0d00*/  @!P0 BRA `(.L_x_7) ;  /* 0x0000000000088947 */ /* 0x000fea0003800000 */
[----:B------:R0:W5:Y:S01]  /*0d10*/  LD.E R88, desc[UR36][R4.64] ;  /* 0x0000002404587980 */ /* 0x000162000c101900 */
[----:B------:R-:W-:Y:S05]  /*0d20*/  BRA `(.L_x_8) ;  /* 0x0000000000247947 */ /* 0x000fea0003800000 */
.L_x_7:
[----:B------:R-:W-:Y:S02]  /*0d30*/  ULDC.64 UR4, c[0x0][0x588] ;  /* 0x0001620000047ab9 */ /* 0x000fe40000000a00 */
[----:B------:R-:W-:-:S04]  /*0d40*/  ISETP.NE.U32.AND P0, PT, RZ, UR4, PT ;  /* 0x00000004ff007c0c */ /* 0x000fc8000bf05070 */
[----:B------:R-:W-:-:S13]  /*0d50*/  ISETP.NE.AND.EX P0, PT, RZ, UR5, PT, P0 ;  /* 0x00000005ff007c0c */ /* 0x000fda000bf05300 */
[----:B------:R-:W-:Y:S05]  /*0d60*/  @!P0 BRA `(.L_x_9) ;  /* 0x00000000000c8947 */ /* 0x000fea0003800000 */
[----:B------:R-:W0:Y:S02]  /*0d70*/  LDC.64 R4, c[0x0][0x588] ;  /* 0x00016200ff047b82 */ /* 0x000e240000000a00 */
[----:B0-----:R1:W5:Y:S01]  /*0d80*/  LDG.E R88, desc[UR36][R4.64] ;  /* 0x0000002404587981 */ /* 0x001362000c1e1900 */
[----:B------:R-:W-:Y:S05]  /*0d90*/  BRA `(.L_x_8) ;  /* 0x0000000000087947 */ /* 0x000fea0003800000 */
.L_x_9:
[----:B------:R-:W-:Y:S02]  /*0da0*/  ULDC UR4, c[0x0][0x580] ;  /* 0x0001600000047ab9 */ /* 0x000fe40000000800 */
[----:B------:R-:W-:-:S07]  /*0db0*/  IMAD.U32 R88, RZ, RZ, UR4 ;  /* 0x00000004ff587e24 */ /* 0x000fce000f8e00ff */
.L_x_8:
[----:B------:R-:W-:Y:S02]  /*0dc0*/  ULDC.64 UR4, c[0x0][0x5a0] ;  /* 0x0001680000047ab9 */ /* 0x000fe40000000a00 */
[----:B------:R-:W-:-:S04]  /*0dd0*/  ISETP.NE.U32.AND P0, PT, RZ, UR4, PT ;  /* 0x00000004ff007c0c */ /* 0x000fc8000bf05070 */
[----:B------:R-:W-:-:S13]  /*0de0*/  ISETP.NE.AND.EX P0, PT, RZ, UR5, PT, P0 ;  /* 0x00000005ff007c0c */ /* 0x000fda000bf05300 */
[----:B------:R-:W-:Y:S05]  /*0df0*/  @!P0 BRA `(.L_x_10) ;  /* 0x00000000001c8947 */ /* 0x000fea0003800000 */
[----:B01----:R-:W0:Y:S02]  /*0e00*/  LDC.64 R4, c[0x0][0x5a0] ;  /* 0x00016800ff047b82 */ /* 0x003e240000000a00 */
[----:B0-----:R-:W2:Y:S02]  /*0e10*/  LDG.E.64 R4, desc[UR36][R4.64] ;  /* 0x0000002404047981 */ /* 0x001ea4000c1e1b00 */
[----:B--2---:R-:W-:-:S04]  /*0e20*/  ISETP.NE.U32.AND P0, PT, R4, RZ, PT ;  /* 0x000000ff0400720c */ /* 0x004fc80003f05070 */
[----:B------:R-:W-:-:S13]  /*0e30*/  ISETP.NE.AND.EX P0, PT, R5, RZ, PT, P0 ;  /* 0x000000ff0500720c */ /* 0x000fda0003f05300 */
[----:B------:R-:W-:Y:S05]  /*0e40*/  @!P0 BRA `(.L_x_10) ;  /* 0x0000000000088947 */ /* 0x000fea0003800000 */
[----:B------:R0:W5:Y:S01]  /*0e50*/  LD.E R92, desc[UR36][R4.64] ;  /* 0x00000024045c7980 */ /* 0x000162000c101900 */
[----:B------:R-:W-:Y:S05]  /*0e60*/  BRA `(.L_x_11) ;  /* 0x0000000000247947 */ /* 0x000fea0003800000 */
.L_x_10:
[----:B------:R-:W-:Y:S02]  /*0e70*/  ULDC.64 UR4, c[0x0][0x590] ;  /* 0x0001640000047ab9 */ /* 0x000fe40000000a00 */
[----:B------:R-:W-:-:S04]  /*0e80*/  ISETP.NE.U32.AND P0, PT, RZ, UR4, PT ;  /* 0x00000004ff007c0c */ /* 0x000fc8000bf05070 */
[----:B------:R-:W-:-:S13]  /*0e90*/  ISETP.NE.AND.EX P0, PT, RZ, UR5, PT, P0 ;  /* 0x00000005ff007c0c */ /* 0x000fda000bf05300 */
[----:B------:R-:W-:Y:S05]  /*0ea0*/  @!P0 BRA `(.L_x_12) ;  /* 0x00000000000c8947 */ /* 0x000fea0003800000 */
[----:B------:R-:W2:Y:S02]  /*0eb0*/  LDC.64 R92, c[0x0][0x590] ;  /* 0x00016400ff5c7b82 */ /* 0x000ea40000000a00 */
[----:B--2---:R2:W5:Y:S01]  /*0ec0*/  LDG.E R92, desc[UR36][R92.64] ;  /* 0x000000245c5c7981 */ /* 0x004562000c1e1900 */
[----:B------:R-:W-:Y:S05]  /*0ed0*/  BRA `(.L_x_11) ;  /* 0x0000000000087947 */ /* 0x000fea0003800000 */
.L_x_12:
[----:B------:R-:W-:Y:S02]  /*0ee0*/  ULDC UR4, c[0x0][0x584] ;  /* 0x0001610000047ab9 */ /* 0x000fe40000000800 */
[----:B------:R-:W-:-:S07]  /*0ef0*/  IMAD.U32 R92, RZ, RZ, UR4 ;  /* 0x00000004ff5c7e24 */ /* 0x000fce000f8e00ff */
.L_x_11:
[----:B------:R-:W-:-:S13]  /*0f00*/  LOP3.LUT P0, RZ, R3, 0xff, RZ, 0xc0, !PT ;  /* 0x000000ff03ff7812 */ /* 0x000fda000780c0ff */
[----:B------:R-:W-:Y:S05]  /*0f10*/  @!P0 EXIT ;  /* 0x000000000000894d */ /* 0x000fea0003800000 */
[----:B------:R-:W3:Y:S01]  /*0f20*/  LDC R96, c[0x0][0x658] ;  /* 0x00019600ff607b82 */ /* 0x000ee20000000800 */
[----:B------:R-:W-:Y:S01]  /*0f30*/  LOP3.LUT R94, R0, 0x3, RZ, 0xc0, !PT ;  /* 0x00000003005e7812 */ /* 0x000fe200078ec0ff */
[----:B------:R-:W-:Y:S01]  /*0f40*/  ULDC.64 UR4, c[0x0][0x288] ;  /* 0x0000a20000047ab9 */ /* 0x000fe20000000a00 */
[----:B--2---:R-:W-:Y:S01]  /*0f50*/  SHF.R.U32.HI R93, RZ, 0x2, R0 ;  /* 0x00000002ff5d7819 */ /* 0x004fe20000011600 */
[----:B01----:R-:W-:Y:S01]  /*0f60*/  IMAD.U32 R5, RZ, RZ, UR4 ;  /* 0x00000004ff057e24 */ /* 0x003fe2000f8e00ff */
[----:B------:R-:W-:Y:S01]  /*0f70*/  LOP3.LUT R7, R7, 0x1, RZ, 0xc0, !PT ;  /* 0x0000000107077812 */ /* 0x000fe200078ec0ff */
[----:B------:R-:W-:Y:S01]  /*0f80*/  IMAD.SHL.U32 R4, R94, 0x8, RZ ;  /* 0x000000085e047824 */ /* 0x000fe200078e00ff */
[----:B------:R-:W-:Y:S01]  /*0f90*/  LOP3.LUT R3, R93, 0x3, RZ, 0xc0, !PT ;  /* 0x000000035d037812 */ /* 0x000fe200078ec0ff */
[----:B------:R-:W0:Y:S01]  /*0fa0*/  LDC.64 R98, c[0x0][0x5c8] ;  /* 0x00017200ff627b82 */ /* 0x000e220000000a00 */
[----:B------:R-:W-:Y:S01]  /*0fb0*/  SHF.R.U32.HI R32, RZ, 0x1, R32 ;  /* 0x00000001ff207819 */ /* 0x000fe20000011620 */
[----:B------:R-:W-:Y:S01]  /*0fc0*/  IMAD.SHL.U32 R90, R7, 0x40, RZ ;  /* 0x00000040075a7824 */ /* 0x000fe200078e00ff */
[----:B------:R-:W-:Y:S01]  /*0fd0*/  LOP3.LUT R4, R4, 0x18, R3, 0xe2, !PT ;  /* 0x0000001804047812 */ /* 0x000fe200078ee203 */
[----:B------:R-:W-:Y:S01]  /*0fe0*/  UIADD3 UR4, UR5, 0x3f, URZ ;  /* 0x0000003f05047890 */ /* 0x000fe2000fffe03f */
[C---:B------:R-:W-:Y:S01]  /*0ff0*/  LOP3.LUT R3, R93.reuse, 0x7, RZ, 0xc0, !PT ;  /* 0x000000075d037812 */ /* 0x040fe200078ec0ff */
[----:B------:R-:W-:Y:S01]  /*1000*/  IMAD R94, R94, -0x2, R5 ;  /* 0xfffffffe5e5e7824 */ /* 0x000fe200078e0205 */
[----:B------:R-:W-:Y:S01]  /*1010*/  LOP3.LUT R32, R32, 0x30, RZ, 0xc0, !PT ;  /* 0x0000003020207812 */ /* 0x000fe200078ec0ff */
[----:B------:R-:W1:Y:S01]  /*1020*/  LDC R100, c[0x0][0x600] ;  /* 0x00018000ff647b82 */ /* 0x000e620000000800 */
[----:B------:R-:W-:Y:S01]  /*1030*/  LOP3.LUT P0, RZ, R93, 0x4, RZ, 0xc0, !PT ;  /* 0x000000045dff7812 */ /* 0x000fe2000780c0ff */
[----:B------:R-:W-:Y:S01]  /*1040*/  USHF.R.S32.HI UR5, URZ, 0x1f, UR4 ;  /* 0x0000001f3f057899 */ /* 0x000fe20008011404 */
[--C-:B------:R-:W-:Y:S01]  /*1050*/  LOP3.LUT R90, R90, 0x40, R3.reuse, 0xe2, !PT ;  /* 0x000000405a5a7812 */ /* 0x100fe200078ee203 */
[----:B------:R-:W-:Y:S01]  /*1060*/  IMAD.SHL.U32 R95, R0, 0x20, RZ ;  /* 0x00000020005f7824 */ /* 0x000fe200078e00ff */
[----:B------:R-:W-:Y:S01]  /*1070*/  IADD3 R6, RZ, -R32, -R3 ;  /* 0x80000020ff067210 */ /* 0x000fe20007ffe803 */
[----:B------:R-:W-:Y:S01]  /*1080*/  IMAD.MOV.U32 R5, RZ, RZ, 0x1 ;  /* 0x00000001ff057424 */ /* 0x000fe200078e00ff */
[----:B------:R-:W-:Y:S01]  /*1090*/  P2R R3, PR, RZ, 0x1 ;  /* 0x00000001ff037803 */ /* 0x000fe20000000000 */
[----:B------:R-:W-:Y:S01]  /*10a0*/  IMAD.MOV.U32 R3, RZ, RZ, -0x1 ;  /* 0xffffffffff037424 */ /* 0x000fe200078e00ff */
[----:B------:R-:W-:Y:S01]  /*10b0*/  ULEA.HI UR5, UR5, UR4, URZ, 0x6 ;  /* 0x0000000405057291 */ /* 0x000fe2000f8f303f */
[----:B------:R-:W-:Y:S01]  /*10c0*/  LOP3.LUT R4, R4, 0x4, R93, 0xf8, !PT ;  /* 0x0000000404047812 */ /* 0x000fe200078ef85d */
[----:B------:R-:W-:Y:S01]  /*10d0*/  IMAD R6, R7, -0x40, R6 ;  /* 0xffffffc007067824 */ /* 0x000fe200078e0206 */
[----:B------:R-:W-:Y:S01]  /*10e0*/  LOP3.LUT R19, R0, 0x80, RZ, 0xc0, !PT ;  /* 0x0000008000137812 */ /* 0x000fe200078ec0ff */
[----:B------:R-:W-:Y:S01]  /*10f0*/  ULDC UR4, c[0x0][0x284] ;  /* 0x0000a10000047ab9 */ /* 0x000fe20000000800 */
[----:B---3--:R-:W-:Y:S01]  /*1100*/  SHF.L.U32 R3, R3, R96, RZ ;  /* 0x0000006003037219 */ /* 0x008fe200000006ff */
[----:B------:R-:W-:Y:S01]  /*1110*/  USHF.R.S32.HI UR40, URZ, 0x6, UR5 ;  /* 0x000000063f287899 */ /* 0x000fe20008011405 */
[C---:B0-----:R-:W-:Y:S01]  /*1120*/  SHF.L.U64.HI R97, R98.reuse, 0x3, R99 ;  /* 0x0000000362617819 */ /* 0x041fe20000010263 */
[----:B------:R-:W-:Y:S01]  /*1130*/  IMAD.SHL.U32 R98, R98, 0x8, RZ ;  /* 0x0000000862627824 */ /* 0x000fe200078e00ff */
[----:B------:R-:W-:Y:S01]  /*1140*/  LOP3.LUT R90, R90, R32, RZ, 0xfc, !PT ;  /* 0x000000205a5a7212 */ /* 0x000fe200078efcff */
[----:B------:R-:W-:Y:S01]  /*1150*/  IMAD.SHL.U32 R99, R0, 0x2, RZ ;  /* 0x0000000200637824 */ /* 0x000fe200078e00ff */
[----:B------:R-:W-:Y:S01]  /*1160*/  LOP3.LUT R95, R4, 0x1c00, R95, 0xf8, !PT ;  /* 0x00001c00045f7812 */ /* 0x000fe200078ef85f */
[----:B------:R-:W-:Y:S01]  /*1170*/  VIADD R102, R6, UR4 ;  /* 0x0000000406667c36 */ /* 0x000fe20008000000 */
[----:B------:R-:W-:Y:S01]  /*1180*/  SHF.L.U32 R96, R5, R96, RZ ;  /* 0x0000006005607219 */ /* 0x000fe200000006ff */
[----:B------:R-:W-:Y:S01]  /*1190*/  UIADD3 UR41, UR40, -0x1, URZ ;  /* 0xffffffff28297890 */ /* 0x000fe2000fffe03f */
[----:B------:R-:W-:Y:S01]  /*11a0*/  LOP3.LUT R105, R18, 0x1, RZ, 0xfc, !PT ;  /* 0x0000000112697812 */ /* 0x000fe200078efcff */
[----:B-1----:R-:W-:Y:S01]  /*11b0*/  VIADD R100, R100, 0xffffffff ;  /* 0xffffffff64647836 */ /* 0x002fe20000000000 */
[----:B------:R-:W-:Y:S01]  /*11c0*/  SHF.R.U32.HI R19, RZ, 0x7, R19 ;  /* 0x00000007ff137819 */ /* 0x000fe20000011613 */
[----:B------:R-:W-:Y:S01]  /*11d0*/  UMOV UR38, URZ ;  /* 0x0000003f00267c82 */ /* 0x000fe20008000000 */
[----:B------:R-:W-:Y:S01]  /*11e0*/  LOP3.LUT R101, RZ, R3, RZ, 0x33, !PT ;  /* 0x00000003ff657212 */ /* 0x000fe200078e33ff */
[----:B------:R-:W-:Y:S01]  /*11f0*/  UMOV UR39, URZ ;  /* 0x0000003f00277c82 */ /* 0x000fe20008000000 */
[----:B------:R-:W-:-:S07]  /*1200*/  MOV R91, RZ ;  /* 0x000000ff005b7202 */ /* 0x000fce0000000f00 */
.L_x_169:
[----:B0-----:R-:W0:Y:S01]  /*1210*/  S2R R3, SR_CgaCtaId ;  /* 0x0000000000037919 */ /* 0x001e220000008800 */
[----:B------:R-:W-:-:S04]  /*1220*/  MOV R0, 0x400 ;  /* 0x0000040000007802 */ /* 0x000fc80000000f00 */
[----:B0-----:R-:W-:-:S05]  /*1230*/  LEA R24, R3, R0, 0x18 ;  /* 0x0000000003187211 */ /* 0x001fca00078ec0ff */
[----:B------:R-:W-:-:S05]  /*1240*/  VIADD R0, R24, 0x800 ;  /* 0x0000080018007836 */ /* 0x000fca0000000000 */
[----:B------:R-:W-:-:S13]  /*1250*/  LOP3.LUT P0, RZ, R0, 0x9f, RZ, 0xc0, !PT ;  /* 0x0000009f00ff7812 */ /* 0x000fda000780c0ff */
[----:B-1234-:R-:W-:Y:S05]  /*1260*/  @!P0 BRA `(.L_x_13) ;  /* 0x0000000000408947 */ /* 0x01efea0003800000 */
[----:B------:R-:W-:Y:S01]  /*1270*/  MOV R0, 0x0 ;  /* 0x0000000000007802 */ /* 0x000fe20000000f00 */
[----:B------:R-:W-:Y:S01]  /*1280*/  ULDC.64 UR4, c[0x4][0x70] ;  /* 0x01001c0000047ab9 */ /* 0x000fe20000000a00 */
[----:B------:R-:W-:Y:S01]  /*1290*/  ULDC.64 UR6, c[0x4][0x8] ;  /* 0x0100020000067ab9 */ /* 0x000fe20000000a00 */
[----:B------:R-:W-:Y:S01]  /*12a0*/  IMAD.U32 R4, RZ, RZ, UR4 ;  /* 0x00000004ff047e24 */ /* 0x000fe2000f8e00ff */
[----:B------:R0:W1:Y:S01]  /*12b0*/  LDC.64 R14, c[0x4][R0] ;  /* 0x01000000000e7b82 */ /* 0x0000620000000a00 */
[----:B------:R-:W-:Y:S01]  /*12c0*/  IMAD.U32 R5, RZ, RZ, UR5 ;  /* 0x00000005ff057e24 */ /* 0x000fe2000f8e00ff */
[----:B------:R-:W-:Y:S01]  /*12d0*/  ULDC.64 UR4, c[0x4][0x78] ;  /* 0x01001e0000047ab9 */ /* 0x000fe20000000a00 */
[----:B------:R-:W-:Y:S02]  /*12e0*/  IMAD.U32 R10, RZ, RZ, UR6 ;  /* 0x00000006ff0a7e24 */ /* 0x000fe4000f8e00ff */
[----:B------:R-:W-:Y:S02]  /*12f0*/  IMAD.U32 R6, RZ, RZ, UR4 ;  /* 0x00000004ff067e24 */ /* 0x000fe4000f8e00ff */
[----:B------:R-:W-:-:S02]  /*1300*/  IMAD.U32 R7, RZ, RZ, UR5 ;  /* 0x00000005ff077e24 */ /* 0x000fc4000f8e00ff */
[----:B------:R-:W-:Y:S02]  /*1310*/  IMAD.U32 R11, RZ, RZ, UR7 ;  /* 0x00000007ff0b7e24 */ /* 0x000fe4000f8e00ff */
[----:B------:R-:W-:Y:S02]  /*1320*/  IMAD.MOV.U32 R8, RZ, RZ, 0x70 ;  /* 0x00000070ff087424 */ /* 0x000fe400078e00ff */
[----:B------:R-:W-:Y:S02]  /*1330*/  IMAD.MOV.U32 R12, RZ, RZ, 0x1 ;  /* 0x00000001ff0c7424 */ /* 0x000fe400078e00ff */
[----:B0-----:R-:W-:-:S07]  /*1340*/  IMAD.MOV.U32 R13, RZ, RZ, RZ ;  /* 0x000000ffff0d7224 */ /* 0x001fce00078e00ff */
[----:B------:R-:W-:-:S07]  /*1350*/  LEPC R20, `(.L_x_13) ;  /* 0x000000001014794e */ /* 0x000fce0000000000 */
[----:B-1---5:R-:W-:Y:S05]  /*1360*/  CALL.ABS.NOINC R14 ;  /* 0x000000000e007343 */ /* 0x022fea0003c00000 */
.L_x_13:
[----:B------:R-:W-:-:S05]  /*1370*/  VIADD R25, R24, 0x18800 ;  /* 0x0001880018197836 */ /* 0x000fca0000000000 */
[----:B------:R-:W-:-:S13]  /*1380*/  LOP3.LUT P0, RZ, R25, 0x3ff, RZ, 0xc0, !PT ;  /* 0x000003ff19ff7812 */ /* 0x000fda000780c0ff */
[----:B------:R-:W-:Y:S05]  /*1390*/  @!P0 BRA `(.L_x_14) ;  /* 0x00000000007c8947 */ /* 0x000fea0003800000 */
[----:B------:R-:W-:Y:S01]  /*13a0*/  MOV R22, 0x0 ;  /* 0x0000000000167802 */ /* 0x000fe20000000f00 */
[----:B------:R-:W-:Y:S01]  /*13b0*/  ULDC.64 UR4, c[0x4][0x70] ;  /* 0x01001c0000047ab9 */ /* 0x000fe20000000a00 */
[----:B------:R-:W-:Y:S01]  /*13c0*/  ULDC.64 UR6, c[0x4][0x78] ;  /* 0x01001e0000067ab9 */ /* 0x000fe20000000a00 */
[----:B------:R-:W-:Y:S01]  /*13d0*/  IMAD.U32 R4, RZ, RZ, UR4 ;  /* 0x00000004ff047e24 */ /* 0x000fe2000f8e00ff */
[----:B------:R0:W1:Y:S01]  /*13e0*/  LDC.64 R14, c[0x4][R22] ;  /* 0x01000000160e7b82 */ /* 0x0000620000000a00 */
[----:B------:R-:W-:Y:S01]  /*13f0*/  IMAD.U32 R5, RZ, RZ, UR5 ;  /* 0x00000005ff057e24 */ /* 0x000fe2000f8e00ff */
[----:B------:R-:W-:Y:S01]  /*1400*/  ULDC.64 UR4, c[0x4][0x10] ;  /* 0x0100040000047ab9 */ /* 0x000fe20000000a00 */
[----:B------:R-:W-:Y:S01]  /*1410*/  MOV R6, UR6 ;  /* 0x0000000600067c02 */ /* 0x000fe20008000f00 */
        /* <DEDUP_REMOVED lines=8> */
.L_x_15:
[----:B------:R-:W0:Y:S01]  /*14a0*/  LDC.64 R22, c[0x4][R22] ;  /* 0x0100000016167b82 */ /* 0x000e220000000a00 */
[----:B------:R-:W-:Y:S01]  /*14b0*/  ULDC.64 UR4, c[0x4][0x70] ;  /* 0x01001c0000047ab9 */ /* 0x000fe20000000a00 */
[----:B------:R-:W-:Y:S01]  /*14c0*/  ULDC.64 UR6, c[0x4][0x10] ;  /* 0x0100040000067ab9 */ /* 0x000fe20000000a00 */
[----:B------:R-:W-:Y:S01]  /*14d0*/  IMAD.U32 R4, RZ, RZ, UR4 ;  /* 0x00000004ff047e24 */ /* 0x000fe2000f8e00ff */
[----:B------:R-:W-:Y:S01]  /*14e0*/  MOV R12, 0x1 ;  /* 0x00000001000c7802 */ /* 0x000fe20000000f00 */
[----:B------:R-:W-:Y:S01]  /*14f0*/  IMAD.U32 R5, RZ, RZ, UR5 ;  /* 0x00000005ff057e24 */ /* 0x000fe2000f8e00ff */
[----:B------:R-:W-:Y:S01]  /*1500*/  ULDC.64 UR4, c[0x4][0x78] ;  /* 0x01001e0000047ab9 */ /* 0x000fe20000000a00 */
[----:B------:R-:W-:Y:S02]  /*1510*/  IMAD.U32 R10, RZ, RZ, UR6 ;  /* 0x00000006ff0a7e24 */ /* 0x000fe4000f8e00ff */
[----:B------:R-:W-:Y:S02]  /*1520*/  IMAD.U32 R6, RZ, RZ, UR4 ;  /* 0x00000004ff067e24 */ /* 0x000fe4000f8e00ff */
[----:B------:R-:W-:-:S02]  /*1530*/  IMAD.U32 R7, RZ, RZ, UR5 ;  /* 0x00000005ff077e24 */ /* 0x000fc4000f8e00ff */
[----:B------:R-:W-:Y:S02]  /*1540*/  IMAD.U32 R11, RZ, RZ, UR7 ;  /* 0x00000007ff0b7e24 */ /* 0x000fe4000f8e00ff */
[----:B------:R-:W-:Y:S02]  /*1550*/  IMAD.MOV.U32 R8, RZ, RZ, 0x70 ;  /* 0x00000070ff087424 */ /* 0x000fe400078e00ff */
[----:B------:R-:W-:-:S07]  /*1560*/  IMAD.MOV.U32 R13, RZ, RZ, RZ ;  /* 0x000000ffff0d7224 */ /* 0x000fce00078e00ff */
[----:B------:R-:W-:-:S07]  /*1570*/  LEPC R20, `(.L_x_14) ;  /* 0x000000001014794e */ /* 0x000fce0000000000 */
[----:B0-----:R-:W-:Y:S05]  /*1580*/  CALL.ABS.NOINC R22 ;  /* 0x0000000016007343 */ /* 0x001fea0003c00000 */
.L_x_14:
[----:B------:R-:W-:Y:S01]  /*1590*/  UMOV UR4, 0xffffffff ;  /* 0xffffffff00047882 */ /* 0x000fe20000000000 */
[----:B------:R-:W-:Y:S02]  /*15a0*/  ISETP.NE.AND P0, PT, R105, 0x3, PT ;  /* 0x000000036900780c */ /* 0x000fe40003f05270 */
[----:B------:R-:W-:Y:S11]  /*15b0*/  BRA.DIV UR4, `(.L_x_16) ;  /* 0x00000072044c7947 */ /* 0x000ff6000b800000 */
.L_x_196:
[----:B------:R-:W-:Y:S05]  /*15c0*/  @!P0 BRA `(.L_x_17) ;  /* 0x0000000000048947 */ /* 0x000fea0003800000 */
[----:B------:R-:W-:Y:S01]  /*15d0*/  BPT.TRAP 0x1 ;  /* 0x000000040000795c */ /* 0x000fe20000300000 */
.L_x_17:
[----:B------:R-:W-:Y:S02]  /*15e0*/  IMAD.U32 R0, RZ, RZ, UR38 ;  /* 0x00000026ff007e24 */ /* 0x000fe4000f8e00ff */
[----:B------:R-:W-:-:S03]  /*15f0*/  IMAD.U32 R3, RZ, RZ, UR39 ;  /* 0x00000027ff037e24 */ /* 0x000fc6000f8e00ff */
[----:B------:R-:W-:Y:S01]  /*1600*/  SHF.L.U32 R0, R0, 0x1f, RZ ;  /* 0x0000001f00007819 */ /* 0x000fe200000006ff */
[----:B------:R-:W-:-:S04]  /*1610*/  IMAD R3, R3, 0x8, R24 ;  /* 0x0000000803037824 */ /* 0x000fc800078e0218 */
[----:B------:R0:W1:Y:S01]  /*1620*/  SYNCS.PHASECHK.TRANS64.TRYWAIT P1, [R3+URZ], R0 ;  /* 0x00000000030075a7 */ /* 0x000062000802017f */
[----:B------:R-:W-:Y:S05]  /*1630*/  @!P0 BRA `(.L_x_18) ;  /* 0x0000000000048947 */ /* 0x000fea0003800000 */
[----:B------:R-:W-:Y:S01]  /*1640*/  BPT.TRAP 0x1 ;  /* 0x000000040000795c */ /* 0x000fe20000300000 */
.L_x_18:
[----:B-1----:R-:W-:Y:S05]  /*1650*/  @P1 BRA `(.L_x_19) ;  /* 0x0000000000081947 */ /* 0x002fea0003800000 */
[----:B------:R-:W1:Y:S02]  /*1660*/  SYNCS.PHASECHK.TRANS64.TRYWAIT P1, [R3+URZ], R0 ;  /* 0x00000000030075a7 */ /* 0x000e64000802017f */
[----:B-1----:R-:W-:Y:S05]  /*1670*/  @!P1 BRA `(.L_x_20) ;  /* 0x00000070003c9947 */ /* 0x002fea0003800000 */
.L_x_19:
[----:B------:R-:W-:-:S04]  /*1680*/  UIADD3 UR4, UR39, 0x1, URZ ;  /* 0x0000000127047890 */ /* 0x000fc8000fffe03f */
[----:B------:R-:W-:Y:S02]  /*1690*/  UISETP.NE.AND UP0, UPT, UR4, 0x3, UPT ;  /* 0x000000030400788c */ /* 0x000fe4000bf05270 */
[----:B01----:R-:W-:Y:S02]  /*16a0*/  IMAD.U32 R0, RZ, RZ, UR4 ;  /* 0x00000004ff007e24 */ /* 0x003fe4000f8e00ff */
[----:B------:R-:W-:Y:S02]  /*16b0*/  USEL UR4, URZ, 0x1, UP0 ;  /* 0x000000013f047887 */ /* 0x000fe40008000000 */
[----:B------:R-:W-:Y:S02]  /*16c0*/  PLOP3.LUT P1, PT, PT, PT, UP0, 0x80, 0x0 ;  /* 0x000000000000781c */ /* 0x000fe40003f2f008 */
[----:B------:R-:W-:Y:S02]  /*16d0*/  ULOP3.LUT UR4, UR38, UR4, URZ, 0x3c, !UPT ;  /* 0x0000000426047292 */ /* 0x000fe4000f8e3c3f */
[----:B------:R-:W-:-:S04]  /*16e0*/  SEL R0, R0, RZ, P1 ;  /* 0x000000ff00007207 */ /* 0x000fc80000800000 */
[----:B------:R-:W-:Y:S01]  /*16f0*/  IMAD.U32 R9, RZ, RZ, UR4 ;  /* 0x00000004ff097e24 */ /* 0x000fe2000f8e00ff */
[----:B------:R-:W-:Y:S06]  /*1700*/  @!P0 BRA `(.L_x_21) ;  /* 0x0000000000048947 */ /* 0x000fec0003800000 */
[----:B------:R-:W-:Y:S01]  /*1710*/  BPT.TRAP 0x1 ;  /* 0x000000040000795c */ /* 0x000fe20000300000 */
.L_x_21:
[----:B------:R-:W-:Y:S01]  /*1720*/  IMAD.U32 R4, RZ, RZ, UR39 ;  /* 0x00000027ff047e24 */ /* 0x000fe2000f8e00ff */
[----:B------:R-:W-:Y:S02]  /*1730*/  LOP3.LUT P2, RZ, R93, 0x4, RZ, 0xc0, !PT ;  /* 0x000000045dff7812 */ /* 0x000fe4000784c0ff */
[----:B------:R-:W-:Y:S01]  /*1740*/  SHF.L.U32 R6, R9, 0x1f, RZ ;  /* 0x0000001f09067819 */ /* 0x000fe200000006ff */
[----:B------:R-:W-:-:S04]  /*1750*/  IMAD R3, R4, 0x2000, R95 ;  /* 0x0000200004037824 */ /* 0x000fc800078e025f */
[--C-:B------:R-:W-:Y:S02]  /*1760*/  IMAD R4, R3, 0x4, R24.reuse ;  /* 0x0000000403047824 */ /* 0x100fe400078e0218 */
[----:B------:R-:W-:Y:S02]  /*1770*/  IMAD R3, R0, 0x8, R24 ;  /* 0x0000000800037824 */ /* 0x000fe400078e0218 */
[C---:B------:R-:W-:Y:S02]  /*1780*/  VIADD R7, R4.reuse, 0x800 ;  /* 0x0000080004077836 */ /* 0x040fe40000000000 */
[----:B------:R-:W-:Y:S01]  /*1790*/  VIADD R5, R4, 0x890 ;  /* 0x0000089004057836 */ /* 0x000fe20000000000 */
[----:B------:R0:W1:Y:S01]  /*17a0*/  SYNCS.PHASECHK.TRANS64.TRYWAIT P1, [R3+URZ], R6 ;  /* 0x00000006030075a7 */ /* 0x000062000802017f */
[----:B------:R-:W-:Y:S01]  /*17b0*/  @P2 VIADD R5, R7, 0x70 ;  /* 0x0000007007052836 */ /* 0x000fe20000000000 */
[----:B------:R0:W2:Y:S06]  /*17c0*/  LDS R108, [R4+0x800] ;  /* 0x00080000046c7984 */ /* 0x0000ac0000000800 */
[----:B------:R-:W-:Y:S05]  /*17d0*/  WARPSYNC.ALL ;  /* 0x0000000000007948 */ /* 0x000fea0003800000 */
[----:B------:R-:W-:Y:S01]  /*17e0*/  LDS R109, [R4+0x1000] ;  /* 0x00100000046d7984 */ /* 0x000fe20000000800 */
[----:B------:R-:W-:-:S03]  /*17f0*/  ISETP.NE.AND P2, PT, RZ, UR41, PT ;  /* 0x00000029ff007c0c */ /* 0x000fc6000bf45270 */
[----:B------:R-:W-:Y:S04]  /*1800*/  LDS R112, [R4+0x900] ;  /* 0x0009000004707984 */ /* 0x000fe80000000800 */
[----:B------:R-:W-:Y:S04]  /*1810*/  LDS R113, [R4+0x1100] ;  /* 0x0011000004717984 */ /* 0x000fe80000000800 */
[----:B------:R-:W-:Y:S04]  /*1820*/  LDS R110, [R5] ;  /* 0x00000000056e7984 */ /* 0x000fe80000000800 */
[----:B------:R-:W2:Y:S04]  /*1830*/  LDS R111, [R5+0x800] ;  /* 0x00080000056f7984 */ /* 0x000ea80000000800 */
[----:B------:R-:W-:Y:S04]  /*1840*/  LDS R114, [R5+0x100] ;  /* 0x0001000005727984 */ /* 0x000fe80000000800 */
[----:B------:R-:W3:Y:S01]  /*1850*/  LDS R115, [R5+0x900] ;  /* 0x0009000005737984 */ /* 0x000ee20000000800 */
[----:B------:R-:W-:Y:S01]  /*1860*/  R2UR UR4, R25 ;  /* 0x00000000190472ca */ /* 0x000fe200000e0000 */
[----:B------:R-:W-:Y:S01]  /*1870*/  UMOV UR7, 0x40000040 ;  /* 0x4000004000077882 */ /* 0x000fe20000000000 */
[----:B--2---:R-:W-:Y:S01]  /*1880*/  WARPGROUP.ARRIVE ;  /* 0x00000000000079c5 */ /* 0x004fe20000000000 */
[----:B------:R-:W-:-:S10]  /*1890*/  UMOV UR11, 0x40000040 ;  /* 0x40000040000b7882 */ /* 0x000fd40000000000 */
[----:B------:R-:W-:-:S04]  /*18a0*/  USHF.R.U32.HI UR4, URZ, 0x4, UR4 ;  /* 0x000000043f047899 */ /* 0x000fc80008011604 */
[----:B------:R-:W-:-:S04]  /*18b0*/  ULOP3.LUT UR4, UR4, 0x3fff, URZ, 0xc0, !UPT ;  /* 0x00003fff04047892 */ /* 0x000fc8000f8ec03f */
[----:B------:R-:W-:-:S04]  /*18c0*/  ULOP3.LUT UR4, UR4, 0x10000, URZ, 0xfc, !UPT ;  /* 0x0001000004047892 */ /* 0x000fc8000f8efc3f */
[----:B------:R-:W-:-:S04]  /*18d0*/  ULEA UR6, UR39, UR4, 0xb ;  /* 0x0000000427067291 */ /* 0x000fc8000f8e583f */
[----:B------:R-:W-:-:S05]  /*18e0*/  UIADD3 UR8, UR6, 0x2, URZ ;  /* 0x0000000206087890 */ /* 0x000fca000fffe03f */
[----:B------:R-:W-:Y:S01]  /*18f0*/  HGMMA.64x128x8.F32.TF32 R24, R108, gdesc[UR4], RZ, !UPT, gsb0 ;  /* 0x05e000046c187df0 */ /* 0x000fe2000c0028ff */
[----:B------:R-:W-:Y:S01]  /*1900*/  UMOV UR7, 0x40000040 ;  /* 0x4000004000077882 */ /* 0x000fe20000000000 */
[----:B------:R-:W-:Y:S01]  /*1910*/  UMOV UR10, UR8 ;  /* 0x00000008000a7c82 */ /* 0x000fe20008000000 */
[----:B------:R-:W-:Y:S01]  /*1920*/  UIADD3 UR8, UR6, 0x4, URZ ;  /* 0x0000000406087890 */ /* 0x000fe2000fffe03f */
[----:B------:R-:W-:Y:S02]  /*1930*/  WARPGROUP.DEPBAR.LE gsb0, 0x0 ;  /* 0x00008000000079c5 */ /* 0x000fe40000010000 */
[----:B---3--:R-:W-:-:S06]  /*1940*/  WARPGROUP.ARRIVE ;  /* 0x00000000000079c5 */ /* 0x008fcc0000000000 */
[----:B------:R-:W-:Y:S01]  /*1950*/  HGMMA.64x128x8.F32.TF32 R24, R112, gdesc[UR8], R24, gsb0 ;  /* 0x05e0000870187df0 */ /* 0x000fe20008002818 */
[----:B------:R-:W-:Y:S01]  /*1960*/  UMOV UR10, UR8 ;  /* 0x00000008000a7c82 */ /* 0x000fe20008000000 */
[----:B------:R-:W-:Y:S01]  /*1970*/  UMOV UR11, 0x40000040 ;  /* 0x40000040000b7882 */ /* 0x000fe20000000000 */
[----:B------:R-:W-:Y:S01]  /*1980*/  UIADD3 UR8, UR6, 0x6, URZ ;  /* 0x0000000606087890 */ /* 0x000fe2000fffe03f */
[----:B------:R-:W-:Y:S02]  /*1990*/  WARPGROUP.DEPBAR.LE gsb0, 0x0 ;  /* 0x00008000000079c5 */ /* 0x000fe40000010000 */
[----:B------:R-:W-:Y:S04]  /*19a0*/  LDS R108, [R4+0xa00] ;  /* 0x000a0000046c7984 */ /* 0x000fe80000000800 */
[----:B------:R-:W-:Y:S04]  /*19b0*/  LDS R109, [R4+0x1200] ;  /* 0x00120000046d7984 */ /* 0x000fe80000000800 */
[----:B------:R-:W-:Y:S04]  /*19c0*/  LDS R110, [R5+0x200] ;  /* 0x00020000056e7984 */ /* 0x000fe80000000800 */
[----:B------:R-:W2:Y:S02]  /*19d0*/  LDS R111, [R5+0xa00] ;  /* 0x000a0000056f7984 */ /* 0x000ea40000000800 */
[----:B--2---:R-:W-:-:S06]  /*19e0*/  WARPGROUP.ARRIVE ;  /* 0x00000000000079c5 */ /* 0x004fcc0000000000 */
        /* <DEDUP_REMOVED lines=23> */
[----:B------:R-:W-:Y:S02]  /*1b60*/  UIADD3 UR8, UR6, 0x404, URZ ;  /* 0x0000040406087890 */ /* 0x000fe4000fffe03f */
        /* <DEDUP_REMOVED lines=10> */
[----:B------:R-:W-:Y:S02]  /*1c10*/  WARPGROUP.DEPBAR.LE gsb0, 0x0 ;  /* 0x00008000000079c5 */ /* 0x000fe40000010000 */
[----:B------:R-:W-:Y:S04]  /*1c20*/  LDS R108, [R4+0xe00] ;  /* 0x000e0000046c7984 */ /* 0x000fe80000000800 */
[----:B------:R-:W-:Y:S04]  /*1c30*/  LDS R109, [R4+0x1600] ;  /* 0x00160000046d7984 */ /* 0x000fe80000000800 */
[----:B------:R-:W-:Y:S04]  /*1c40*/  LDS R110, [R5+0x600] ;  /* 0x00060000056e7984 */ /* 0x000fe80000000800 */
[----:B------:R-:W2:Y:S02]  /*1c50*/  LDS R111, [R5+0xe00] ;  /* 0x000e0000056f7984 */ /* 0x000ea40000000800 */
[----:B--2---:R-:W-:-:S06]  /*1c60*/  WARPGROUP.ARRIVE ;  /* 0x00000000000079c5 */ /* 0x004fcc0000000000 */
[----:B------:R-:W-:Y:S03]  /*1c70*/  HGMMA.64x128x8.F32.TF32 R24, R108, gdesc[UR8], R24, gsb0 ;  /* 0x05e000086c187df0 */ /* 0x000fe60008002818 */
        /* <DEDUP_REMOVED lines=8> */
[----:B------:R-:W-:Y:S05]  /*1d00*/  @!P2 BRA `(.L_x_22) ;  /* 0x000000100010a947 */ /* 0x000fea0003800000 */
[----:B------:R-:W-:Y:S05]  /*1d10*/  @!P0 BRA `(.L_x_23) ;  /* 0x0000000000048947 */ /* 0x000fea0003800000 */
[----:B------:R-:W-:Y:S01]  /*1d20*/  BPT.TRAP 0x1 ;  /* 0x000000040000795c */ /* 0x000fe20000300000 */
.L_x_23:
[----:B-1----:R-:W-:Y:S05]  /*1d30*/  @P1 BRA `(.L_x_24) ;  /* 0x0000000000181947 */ /* 0x002fea0003800000 */
[----:B------:R-:W1:Y:S01]  /*1d40*/  S2UR UR6, SR_CgaCtaId ;  /* 0x00000000000679c3 */ /* 0x000e620000008800 */
[----:B------:R-:W-:Y:S02]  /*1d50*/  UMOV UR5, 0x400 ;  /* 0x0000040000057882 */ /* 0x000fe40000000000 */
[----:B-1----:R-:W-:-:S06]  /*1d60*/  ULEA UR5, UR6, UR5, 0x18 ;  /* 0x0000000506057291 */ /* 0x002fcc000f8ec03f */
[----:B0-----:R-:W-:-:S04]  /*1d70*/  LEA R3, R0, UR5, 0x3 ;  /* 0x0000000500037c11 */ /* 0x001fc8000f8e18ff */
[----:B------:R-:W0:Y:S02]  /*1d80*/  SYNCS.PHASECHK.TRANS64.TRYWAIT P1, [R3+URZ], R6 ;  /* 0x00000006030075a7 */ /* 0x000e24000802017f */
[----:B0-----:R-:W-:Y:S05]  /*1d90*/  @!P1 BRA `(.L_x_25) ;  /* 0x0000006800889947 */ /* 0x001fea0003800000 */
.L_x_24:
[----:B------:R-:W1:Y:S01]  /*1da0*/  S2UR UR6, SR_CgaCtaId ;  /* 0x00000000000679c3 */ /* 0x000e620000008800 */
[----:B0-----:R-:W-:Y:S01]  /*1db0*/  SHF.L.U32 R6, R0, 0xd, RZ ;  /* 0x0000000d00067819 */ /* 0x001fe200000006ff */
[----:B------:R-:W-:Y:S01]  /*1dc0*/  UMOV UR5, 0x400 ;  /* 0x0000040000057882 */ /* 0x000fe20000000000 */
[----:B------:R-:W-:-:S03]  /*1dd0*/  LOP3.LUT P1, RZ, R93, 0x4, RZ, 0xc0, !PT ;  /* 0x000000045dff7812 */ /* 0x000fc6000782c0ff */
[----:B------:R-:W-:Y:S01]  /*1de0*/  IMAD.IADD R3, R95, 0x1, R6 ;  /* 0x000000015f037824 */ /* 0x000fe200078e0206 */
[----:B-1----:R-:W-:-:S03]  /*1df0*/  ULEA UR7, UR6, UR5, 0x18 ;  /* 0x0000000506077291 */ /* 0x002fc6000f8ec03f */
[----:B------:R-:W-:-:S03]  /*1e00*/  UMOV UR5, UR39 ;  /* 0x0000002700057c82 */ /* 0x000fc60008000000 */
[----:B------:R-:W-:-:S05]  /*1e10*/  LEA R3, R3, UR7, 0x2 ;  /* 0x0000000703037c11 */ /* 0x000fca000f8e10ff */
[C---:B------:R-:W-:Y:S01]  /*1e20*/  VIADD R5, R3.reuse, 0x800 ;  /* 0x0000080003057836 */ /* 0x040fe20000000000 */
[----:B------:R0:W1:Y:S01]  /*1e30*/  LDS R112, [R3+0x800] ;  /* 0x0008000003707984 */ /* 0x0000620000000800 */
[----:B------:R-:W-:Y:S02]  /*1e40*/  VIADD R4, R3, 0x890 ;  /* 0x0000089003047836 */ /* 0x000fe40000000000 */
[----:B------:R-:W-:Y:S01]  /*1e50*/  @P1 VIADD R4, R5, 0x70 ;  /* 0x0000007005041836 */ /* 0x000fe20000000000 */
[----:B------:R0:W2:Y:S01]  /*1e60*/  LDS R113, [R3+0x1000] ;  /* 0x0010000003717984 */ /* 0x0000a20000000800 */
[----:B------:R-:W3:Y:S03]  /*1e70*/  LDC R5, c[0x0][0x28c] ;  /* 0x0000a300ff057b82 */ /* 0x000ee60000000800 */
[----:B------:R0:W4:Y:S04]  /*1e80*/  LDS R114, [R4] ;  /* 0x0000000004727984 */ /* 0x0001280000000800 */
[----:B------:R0:W0:Y:S01]  /*1e90*/  LDS R115, [R4+0x800] ;  /* 0x0008000004737984 */ /* 0x0000220000000800 */
[----:B---3--:R-:W-:-:S13]  /*1ea0*/  ISETP.GE.AND P1, PT, R5, 0x81, PT ;  /* 0x000000810500780c */ /* 0x008fda0003f26270 */
[----:B012-4-:R-:W-:Y:S05]  /*1eb0*/  @!P1 BRA `(.L_x_26) ;  /* 0x0000000800189947 */ /* 0x017fea0003800000 */
[----:B------:R-:W-:Y:S01]  /*1ec0*/  R2UR UR9, R0 ;  /* 0x00000000000972ca */ /* 0x000fe200000e0000 */
[----:B------:R-:W-:Y:S01]  /*1ed0*/  IMAD.U32 R3, RZ, RZ, UR41 ;  /* 0x00000029ff037e24 */ /* 0x000fe2000f8e00ff */
[----:B------:R-:W-:-:S13]  /*1ee0*/  UMOV UR5, UR39 ;  /* 0x0000002700057c82 */ /* 0x000fda0008000000 */
.L_x_34:
[----:B------:R-:W-:-:S04]  /*1ef0*/  UIADD3 UR6, UR9, 0x1, URZ ;  /* 0x0000000109067890 */ /* 0x000fc8000fffe03f */
[----:B------:R-:W-:-:S04]  /*1f00*/  UISETP.NE.AND UP0, UPT, UR6, 0x3, UPT ;  /* 0x000000030600788c */ /* 0x000fc8000bf05270 */
[----:B------:R-:W-:Y:S02]  /*1f10*/  USEL UR7, URZ, 0x1, UP0 ;  /* 0x000000013f077887 */ /* 0x000fe40008000000 */
[----:B------:R-:W-:-:S04]  /*1f20*/  USEL UR6, UR6, URZ, UP0 ;  /* 0x0000003f06067287 */ /* 0x000fc80008000000 */
[----:B------:R-:W-:Y:S02]  /*1f30*/  LOP3.LUT R9, R9, UR7, RZ, 0x3c, !PT ;  /* 0x0000000709097c12 */ /* 0x000fe4000f8e3cff */
[----:B------:R-:W-:Y:S01]  /*1f40*/  IMAD.U32 R0, RZ, RZ, UR6 ;  /* 0x00000006ff007e24 */ /* 0x000fe2000f8e00ff */
[----:B0-----:R-:W-:Y:S06]  /*1f50*/  @!P0 BRA `(.L_x_27) ;  /* 0x0000000000048947 */ /* 0x001fec0003800000 */
[----:B------:R-:W-:Y:S01]  /*1f60*/  BPT.TRAP 0x1 ;  /* 0x000000040000795c */ /* 0x000fe20000300000 */
.L_x_27:
[----:B------:R-:W0:Y:S01]  /*1f70*/  S2UR UR6, SR_CgaCtaId ;  /* 0x00000000000679c3 */ /* 0x000e220000008800 */
[----:B------:R-:W-:Y:S01]  /*1f80*/  UMOV UR7, 0x400 ;  /* 0x0000040000077882 */ /* 0x000fe20000000000 */
[----:B------:R-:W-:Y:S01]  /*1f90*/  SHF.L.U32 R8, R9, 0x1f, RZ ;  /* 0x0000001f09087819 */ /* 0x000fe200000006ff */
[----:B------:R-:W-:Y:S02]  /*1fa0*/  ULEA UR8, UR9, UR4, 0xb ;  /* 0x0000000409087291 */ /* 0x000fe4000f8e583f */
[----:B------:R-:W-:Y:S01]  /*1fb0*/  IMAD.U32 R4, RZ, RZ, UR9 ;  /* 0x00000009ff047e24 */ /* 0x000fe2000f8e00ff */
[----:B------:R-:W-:Y:S01]  /*1fc0*/  UMOV UR11, 0x40000040 ;  /* 0x40000040000b7882 */ /* 0x000fe20000000000 */
[----:B------:R-:W-:Y:S02]  /*1fd0*/  LOP3.LUT P3, RZ, R93, 0x4, RZ, 0xc0, !PT ;  /* 0x000000045dff7812 */ /* 0x000fe4000786c0ff */
[----:B------:R-:W-:Y:S01]  /*1fe0*/  IMAD R4, R4, 0x2000, R95 ;  /* 0x0000200004047824 */ /* 0x000fe200078e025f */
[----:B------:R-:W-:Y:S01]  /*1ff0*/  UMOV UR10, UR8 ;  /* 0x00000008000a7c82 */ /* 0x000fe20008000000 */
[----:B0-----:R-:W-:-:S02]  /*2000*/  ULEA UR7, UR6, UR7, 0x18 ;  /* 0x0000000706077291 */ /* 0x001fc4000f8ec03f */
[----:B------:R-:W-:-:S04]  /*2010*/  UIADD3 UR6, UR8, 0x2, URZ ;  /* 0x0000000208067890 */ /* 0x000fc8000fffe03f */
[----:B------:R-:W-:Y:S02]  /*2020*/  LEA R7, R0, UR7, 0x3 ;  /* 0x0000000700077c11 */ /* 0x000fe4000f8e18ff */
[----:B------:R-:W-:Y:S02]  /*2030*/  LEA R6, R4, UR7, 0x2 ;  /* 0x0000000704067c11 */ /* 0x000fe4000f8e10ff */
[----:B------:R0:W1:Y:S01]  /*2040*/  SYNCS.PHASECHK.TRANS64.TRYWAIT P1, [R7+URZ], R8 ;  /* 0x00000008070075a7 */ /* 0x000062000802017f */
[----:B------:R-:W-:Y:S02]  /*2050*/  WARPGROUP.ARRIVE ;  /* 0x00000000000079c5 */ /* 0x000fe40000000000 */
[C---:B------:R-:W-:Y:S02]  /*2060*/  VIADD R4, R6.reuse, 0x900 ;  /* 0x0000090006047836 */ /* 0x040fe40000000000 */
[----:B------:R-:W-:Y:S02]  /*2070*/  VIADD R5, R6, 0x990 ;  /* 0x0000099006057836 */ /* 0x000fe40000000000 */
[----:B------:R-:W-:Y:S01]  /*2080*/  HGMMA.64x128x8.F32.TF32 R24, R112, gdesc[UR8], R24, gsb0 ;  /* 0x05e0000870187df0 */ /* 0x000fe20008002818 */
[----:B------:R-:W-:Y:S01]  /*2090*/  @P3 VIADD R5, R4, 0x70 ;  /* 0x0000007004053836 */ /* 0x000fe20000000000 */
[----:B------:R-:W-:Y:S01]  /*20a0*/  UMOV UR10, UR6 ;  /* 0x00000006000a7c82 */ /* 0x000fe20008000000 */
[----:B------:R-:W-:Y:S01]  /*20b0*/  UMOV UR11, 0x40000040 ;  /* 0x40000040000b7882 */ /* 0x000fe20000000000 */
[----:B------:R-:W-:-:S02]  /*20c0*/  WARPGROUP.DEPBAR.LE gsb0, 0x0 ;  /* 0x00008000000079c5 */ /* 0x000fc40000010000 */
[----:B------:R-:W-:Y:S04]  /*20d0*/  LDS R108, [R6+0x900] ;  /* 0x00090000066c7984 */ /* 0x000fe80000000800 */
[----:B------:R-:W-:Y:S04]  /*20e0*/  LDS R109, [R6+0x1100] ;  /* 0x00110000066d7984 */ /* 0x000fe80000000800 */
[----:B------:R-:W-:Y:S04]  /*20f0*/  LDS R110, [R5] ;  /* 0x00000000056e7984 */ /* 0x000fe80000000800 */
[----:B------:R-:W2:Y:S02]  /*2100*/  LDS R111, [R5+0x800] ;  /* 0x00080000056f7984 */ /* 0x000ea40000000800 */
[----:B--2---:R-:W-:-:S06]  /*2110*/  WARPGROUP.ARRIVE ;  /* 0x00000000000079c5 */ /* 0x004fcc0000000000 */
[----:B------:R-:W-:Y:S03]  /*2120*/  HGMMA.64x128x8.F32.TF32 R24, R108, gdesc[UR8], R24, gsb0 ;  /* 0x05e000086c187df0 */ /* 0x000fe60008002818 */
[----:B------:R-:W-:Y:S02]  /*2130*/  WARPGROUP.DEPBAR.LE gsb0, 0x0 ;  /* 0x00008000000079c5 */ /* 0x000fe40000010000 */
[----:B------:R0:W2:Y:S04]  /*2140*/  LDS R108, [R6+0xa00] ;  /* 0x000a0000066c7984 */ /* 0x0000a80000000800 */
[----:B------:R0:W3:Y:S04]  /*2150*/  LDS R109, [R6+0x1200] ;  /* 0x00120000066d7984 */ /* 0x0000e80000000800 */
[----:B------:R0:W4:Y:S04]  /*2160*/  LDS R110, [R5+0x100] ;  /* 0x00010000056e7984 */ /* 0x0001280000000800 */
[----:B------:R0:W0:Y:S01]  /*2170*/  LDS R111, [R5+0x900] ;  /* 0x00090000056f7984 */ /* 0x0000220000000800 */
[----:B-1----:R-:W-:Y:S05]  /*2180*/  @!P0 BRA `(.L_x_28) ;  /* 0x0000000000048947 */ /* 0x002fea0003800000 */
[----:B------:R-:W-:Y:S01]  /*2190*/  BPT.TRAP 0x1 ;  /* 0x000000040000795c */ /* 0x000fe20000300000 */
.L_x_28:
[----:B------:R-:W-:Y:S01]  /*21a0*/  ULEA UR6, UR5, UR7, 0x3 ;  /* 0x0000000705067291 */ /* 0x000fe2000f8e183f */
[----:B------:R-:W-:-:S03]  /*21b0*/  ISETP.GT.U32.AND P2, PT, R18, 0x1, PT ;  /* 0x000000011200780c */ /* 0x000fc60003f44070 */
[----:B------:R-:W-:-:S04]  /*21c0*/  UIADD3 UR6, UR6, 0x18, URZ ;  /* 0x0000001806067890 */ /* 0x000fc8000fffe03f */
[----:B------:R-:W-:-:S09]  /*21d0*/  UPRMT UR6, URZ, 0x654, UR6 ;  /* 0x000006543f067896 */ /* 0x000fd20008000006 */
[----:B------:R-:W-:Y:S01]  /*21e0*/  SYNCS.ARRIVE.TRANS64.RED.A1T0 RZ, [UR6], RZ ;  /* 0x000000ffffff79a7 */ /* 0x000fe20008100406 */
[----:B------:R-:W-:Y:S05]  /*21f0*/  @P2 BRA `(.L_x_29) ;  /* 0x0000000000042947 */ /* 0x000fea0003800000 */
[----:B------:R-:W-:Y:S01]  /*2200*/  BPT.TRAP 0x1 ;  /* 0x000000040000795c */ /* 0x000fe20000300000 */
.L_x_29:
[----:B------:R-:W-:Y:S01]  /*2210*/  UIADD3 UR6, UR8, 0x4, URZ ;  /* 0x0000000408067890 */ /* 0x000fe2000fffe03f */
[----:B0-234-:R-:W-:Y:S01]  /*2220*/  WARPGROUP.ARRIVE ;  /* 0x00000000000079c5 */ /* 0x01dfe20000000000 */
[----:B------:R-:W-:Y:S01]  /*2230*/  UMOV UR11, 0x40000040 ;  /* 0x40000040000b7882 */ /* 0x000fe20000000000 */
[----:B------:R-:W-:-:S04]  /*2240*/  UIADD3 UR5, UR5, 0x1, URZ ;  /* 0x0000000105057890 */ /* 0x000fc8000fffe03f */
[----:B------:R-:W-:Y:S01]  /*2250*/  UMOV UR10, UR6 ;  /* 0x00000006000a7c82 */ /* 0x000fe20008000000 */
[----:B------:R-:W-:Y:S02]  /*2260*/  UIADD3 UR6, UR8, 0x6, URZ ;  /* 0x0000000608067890 */ /* 0x000fe4000fffe03f */
[----:B------:R-:W-:Y:S01]  /*2270*/  HGMMA.64x128x8.F32.TF32 R24, R108, gdesc[UR8], R24, gsb0 ;  /* 0x05e000086c187df0 */ /* 0x000fe20008002818 */
[----:B------:R-:W-:Y:S01]  /*2280*/  UMOV UR11, 0x40000040 ;  /* 0x40000040000b7882 */ /* 0x000fe20000000000 */
[----:B------:R-:W-:-:S03]  /*2290*/  UISETP.NE.AND UP0, UPT, UR5, 0x3, UPT ;  /* 0x000000030500788c */ /* 0x000fc6000bf05270 */
[----:B------:R-:W-:Y:S01]  /*22a0*/  UMOV UR10, UR6 ;  /* 0x00000006000a7c82 */ /* 0x000fe20008000000 */
[----:B------:R-:W-:Y:S02]  /*22b0*/  UIADD3 UR6, UR8, 0x400, URZ ;  /* 0x0000040008067890 */ /* 0x000fe4000fffe03f */
[----:B------:R-:W-:Y:S01]  /*22c0*/  USEL UR5, UR5, URZ, UP0 ;  /* 0x0000003f05057287 */ /* 0x000fe20008000000 */
[----:B------:R-:W-:Y:S02]  /*22d0*/  WARPGROUP.DEPBAR.LE gsb0, 0x0 ;  /* 0x00008000000079c5 */ /* 0x000fe40000010000 */
[----:B------:R-:W-:Y:S04]  /*22e0*/  LDS R108, [R6+0xb00] ;  /* 0x000b0000066c7984 */ /* 0x000fe80000000800 */
[----:B------:R-:W-:Y:S04]  /*22f0*/  LDS R109, [R6+0x1300] ;  /* 0x00130000066d7984 */ /* 0x000fe80000000800 */
[----:B------:R-:W-:Y:S04]  /*2300*/  LDS R110, [R5+0x200] ;  /* 0x00020000056e7984 */ /* 0x000fe80000000800 */
[----:B------:R-:W0:Y:S02]  /*2310*/  LDS R111, [R5+0xa00] ;  /* 0x000a0000056f7984 */ /* 0x000e240000000800 */
[----:B0-----:R-:W-:-:S06]  /*2320*/  WARPGROUP.ARRIVE ;  /* 0x00000000000079c5 */ /* 0x001fcc0000000000 */
        /* <DEDUP_REMOVED lines=23> */
[----:B------:R-:W-:Y:S02]  /*24a0*/  WARPGROUP.DEPBAR.LE gsb0, 0x0 ;  /* 0x00008000000079c5 */ /* 0x000fe40000010000 */
[----:B------:R-:W-:Y:S04]  /*24b0*/  LDS R108, [R6+0xe00] ;  /* 0x000e0000066c7984 */ /* 0x000fe80000000800 */
[----:B------:R-:W-:Y:S04]  /*24c0*/  LDS R109, [R6+0x1600] ;  /* 0x00160000066d7984 */ /* 0x000fe80000000800 */
[----:B------:R-:W-:Y:S04]  /*24d0*/  LDS R110, [R5+0x500] ;  /* 0x00050000056e7984 */ /* 0x000fe80000000800 */
[----:B------:R-:W0:Y:S02]  /*24e0*/  LDS R111, [R5+0xd00] ;  /* 0x000d0000056f7984 */ /* 0x000e240000000800 */
[----:B0-----:R-:W-:-:S06]  /*24f0*/  WARPGROUP.ARRIVE ;  /* 0x00000000000079c5 */ /* 0x001fcc0000000000 */
[----:B------:R-:W-:Y:S03]  /*2500*/  HGMMA.64x128x8.F32.TF32 R24, R108, gdesc[UR8], R24, gsb0 ;  /* 0x05e000086c187df0 */ /* 0x000fe60008002818 */
[----:B------:R-:W-:Y:S02]  /*2510*/  WARPGROUP.DEPBAR.LE gsb0, 0x0 ;  /* 0x00008000000079c5 */ /* 0x000fe40000010000 */
[----:B------:R0:W1:Y:S04]  /*2520*/  LDS R108, [R6+0xf00] ;  /* 0x000f0000066c7984 */ /* 0x0000680000000800 */
[----:B------:R0:W2:Y:S04]  /*2530*/  LDS R109, [R6+0x1700] ;  /* 0x00170000066d7984 */ /* 0x0000a80000000800 */
[----:B------:R0:W3:Y:S04]  /*2540*/  LDS R110, [R5+0x600] ;  /* 0x00060000056e7984 */ /* 0x0000e80000000800 */
[----:B------:R0:W4:Y:S01]  /*2550*/  LDS R111, [R5+0xe00] ;  /* 0x000e0000056f7984 */ /* 0x0001220000000800 */
[----:B------:R-:W-:Y:S05]  /*2560*/  @!P0 BRA `(.L_x_30) ;  /* 0x0000000000048947 */ /* 0x000fea0003800000 */
[----:B------:R-:W-:Y:S01]  /*2570*/  BPT.TRAP 0x1 ;  /* 0x000000040000795c */ /* 0x000fe20000300000 */
.L_x_30:
[----:B0-----:R-:W-:Y:S01]  /*2580*/  IMAD.SHL.U32 R6, R0, 0x2000, RZ ;  /* 0x0000200000067824 */ /* 0x001fe200078e00ff */
[----:B------:R-:W-:Y:S03]  /*2590*/  BSSY B0, `(.L_x_31) ;  /* 0x0000009000007945 */ /* 0x000fe60003800000 */
[----:B------:R-:W-:-:S05]  /*25a0*/  IMAD.IADD R4, R95, 0x1, R6 ;  /* 0x000000015f047824 */ /* 0x000fca00078e0206 */
[----:B------:R-:W-:-:S04]  /*25b0*/  LEA R5, R4, UR7, 0x2 ;  /* 0x0000000704057c11 */ /* 0x000fc8000f8e10ff */
[C---:B------:R-:W-:Y:S01]  /*25c0*/  IADD3 R10, R5.reuse, 0x800, RZ ;  /* 0x00000800050a7810 */ /* 0x040fe20007ffe0ff */
[----:B------:R-:W-:-:S04]  /*25d0*/  VIADD R4, R5, 0x890 ;  /* 0x0000089005047836 */ /* 0x000fc80000000000 */
[----:B------:R-:W-:Y:S01]  /*25e0*/  @P3 VIADD R4, R10, 0x70 ;  /* 0x000000700a043836 */ /* 0x000fe20000000000 */
[----:B------:R-:W-:Y:S06]  /*25f0*/  @P1 BRA `(.L_x_32) ;  /* 0x0000000000081947 */ /* 0x000fec0003800000 */
[----:B------:R-:W0:Y:S02]  /*2600*/  SYNCS.PHASECHK.TRANS64.TRYWAIT P1, [R7+URZ], R8 ;  /* 0x00000008070075a7 */ /* 0x000e24000802017f */
[----:B0-----:R-:W-:Y:S05]  /*2610*/  @!P1 BRA `(.L_x_33) ;  /* 0x00000060007c9947 */ /* 0x001fea0003800000 */
.L_x_32:
[----:B------:R-:W-:Y:S05]  /*2620*/  BSYNC B0 ;  /* 0x0000000000007941 */ /* 0x000fea0003800000 */
.L_x_31:
[----:B------:R0:W0:Y:S01]  /*2630*/  LDS R112, [R5+0x800] ;  /* 0x0008000005707984 */ /* 0x0000220000000800 */
[----:B------:R-:W-:Y:S05]  /*2640*/  WARPSYNC.ALL ;  /* 0x0000000000007948 */ /* 0x000fea0003800000 */
[----:B------:R0:W0:Y:S04]  /*2650*/  LDS R113, [R5+0x1000] ;  /* 0x0010000005717984 */ /* 0x0000280000000800 */
[----:B------:R0:W0:Y:S04]  /*2660*/  LDS R114, [R4] ;  /* 0x0000000004727984 */ /* 0x0000280000000800 */
[----:B------:R0:W0:Y:S01]  /*2670*/  LDS R115, [R4+0x800] ;  /* 0x0008000004737984 */ /* 0x0000220000000800 */
[----:B------:R-:W-:Y:S01]  /*2680*/  UIADD3 UR6, UR8, 0x406, URZ ;  /* 0x0000040608067890 */ /* 0x000fe2000fffe03f */
[----:B-1234-:R-:W-:Y:S01]  /*2690*/  WARPGROUP.ARRIVE ;  /* 0x00000000000079c5 */ /* 0x01efe20000000000 */
[----:B------:R-:W-:Y:S01]  /*26a0*/  UMOV UR11, 0x40000040 ;  /* 0x40000040000b7882 */ /* 0x000fe20000000000 */
[C---:B------:R-:W-:Y:S01]  /*26b0*/  ISETP.GT.AND P1, PT, R3.reuse, 0x2, PT ;  /* 0x000000020300780c */ /* 0x040fe20003f24270 */
[----:B------:R-:W-:Y:S01]  /*26c0*/  VIADD R3, R3, 0xffffffff ;  /* 0xffffffff03037836 */ /* 0x000fe20000000000 */
[----:B------:R-:W-:-:S02]  /*26d0*/  R2UR UR9, R0 ;  /* 0x00000000000972ca */ /* 0x000fc400000e0000 */
[----:B------:R-:W-:-:S11]  /*26e0*/  UMOV UR10, UR6 ;  /* 0x00000006000a7c82 */ /* 0x000fd60008000000 */
[----:B------:R-:W-:Y:S03]  /*26f0*/  HGMMA.64x128x8.F32.TF32 R24, R108, gdesc[UR8], R24, gsb0 ;  /* 0x05e000086c187df0 */ /* 0x000fe60008002818 */
[----:B------:R-:W-:Y:S02]  /*2700*/  WARPGROUP.DEPBAR.LE gsb0, 0x0 ;  /* 0x00008000000079c5 */ /* 0x000fe40000010000 */
[----:B------:R-:W-:Y:S05]  /*2710*/  @P1 BRA `(.L_x_34) ;  /* 0xfffffff400f41947 */ /* 0x000fea000383ffff */
.L_x_26:
[----:B0-----:R-:W-:Y:S01]  /*2720*/  IMAD.MOV.U32 R5, RZ, RZ, 0x40000040 ;  /* 0x40000040ff057424 */ /* 0x001fe200078e00ff */
[----:B------:R-:W-:Y:S01]  /*2730*/  LEA R4, R0, UR4, 0xb ;  /* 0x0000000400047c11 */ /* 0x000fe2000f8e58ff */
[----:B------:R-:W-:Y:S01]  /*2740*/  WARPGROUP.ARRIVE ;  /* 0x00000000000079c5 */ /* 0x000fe20000000000 */
[----:B------:R-:W-:Y:S01]  /*2750*/  IMAD.IADD R6, R95, 0x1, R6 ;  /* 0x000000015f067824 */ /* 0x000fe200078e0206 */
[----:B------:R-:W-:Y:S01]  /*2760*/  LOP3.LUT P1, RZ, R93, 0x4, RZ, 0xc0, !PT ;  /* 0x000000045dff7812 */ /* 0x000fe2000782c0ff */
[----:B------:R-:W-:Y:S01]  /*2770*/  IMAD.MOV.U32 R7, RZ, RZ, 0x40000040 ;  /* 0x40000040ff077424 */ /* 0x000fe200078e00ff */
[----:B------:R-:W-:Y:S02]  /*2780*/  R2UR UR10, R4 ;  /* 0x00000000040a72ca */ /* 0x000fe400000e0000 */
[----:B------:R-:W-:Y:S02]  /*2790*/  R2UR UR11, R5 ;  /* 0x00000000050b72ca */ /* 0x000fe400000e0000 */
[----:B------:R-:W-:-:S05]  /*27a0*/  LEA R3, R6, UR7, 0x2 ;  /* 0x0000000706037c11 */ /* 0x000fca000f8e10ff */
[C---:B------:R-:W-:Y:S02]  /*27b0*/  VIADD R6, R3.reuse, 0x900 ;  /* 0x0000090003067836 */ /* 0x040fe40000000000 */
[----:B------:R-:W-:Y:S02]  /*27c0*/  VIADD R0, R3, 0x990 ;  /* 0x0000099003007836 */ /* 0x000fe40000000000 */
[----:B------:R-:W-:Y:S02]  /*27d0*/  @P1 VIADD R0, R6, 0x70 ;  /* 0x0000007006001836 */ /* 0x000fe40000000000 */
[----:B------:R-:W-:Y:S01]  /*27e0*/  HGMMA.64x128x8.F32.TF32 R24, R112, gdesc[UR8], R24, gsb0 ;  /* 0x05e0000870187df0 */ /* 0x000fe20008002818 */
[----:B------:R-:W-:Y:S01]  /*27f0*/  VIADD R6, R4, 0x2 ;  /* 0x0000000204067836 */ /* 0x000fe20000000000 */
[----:B------:R-:W-:-:S04]  /*2800*/  R2UR UR11, R7 ;  /* 0x00000000070b72ca */ /* 0x000fc800000e0000 */
[----:B------:R-:W-:Y:S01]  /*2810*/  R2UR UR10, R6 ;  /* 0x00000000060a72ca */ /* 0x000fe200000e0000 */
[----:B------:R-:W-:Y:S02]  /*2820*/  WARPGROUP.DEPBAR.LE gsb0, 0x0 ;  /* 0x00008000000079c5 */ /* 0x000fe40000010000 */
[----:B------:R-:W-:Y:S04]  /*2830*/  LDS R108, [R3+0x900] ;  /* 0x00090000036c7984 */ /* 0x000fe80000000800 */
[----:B------:R-:W-:Y:S04]  /*2840*/  LDS R109, [R3+0x1100] ;  /* 0x00110000036d7984 */ /* 0x000fe80000000800 */
[----:B------:R-:W-:Y:S04]  /*2850*/  LDS R110, [R0] ;  /* 0x00000000006e7984 */ /* 0x000fe80000000800 */
        /* <DEDUP_REMOVED lines=10> */
.L_x_35:
[----:B------:R-:W-:Y:S01]  /*2900*/  ULEA UR4, UR5, UR7, 0x3 ;  /* 0x0000000705047291 */ /* 0x000fe2000f8e183f */
[----:B------:R-:W-:-:S03]  /*2910*/  ISETP.GT.U32.AND P1, PT, R18, 0x1, PT ;  /* 0x000000011200780c */ /* 0x000fc60003f24070 */
[----:B------:R-:W-:-:S04]  /*2920*/  UIADD3 UR4, UR4, 0x18, URZ ;  /* 0x0000001804047890 */ /* 0x000fc8000fffe03f */
[----:B------:R-:W-:-:S09]  /*2930*/  UPRMT UR4, URZ, 0x654, UR4 ;  /* 0x000006543f047896 */ /* 0x000fd20008000004 */
[----:B------:R-:W-:Y:S01]  /*2940*/  SYNCS.ARRIVE.TRANS64.RED.A1T0 RZ, [UR4], RZ ;  /* 0x000000ffffff79a7 */ /* 0x000fe20008100404 */
[----:B------:R-:W-:Y:S05]  /*2950*/  @P1 BRA `(.L_x_36) ;  /* 0x0000000000041947 */ /* 0x000fea0003800000 */
[----:B------:R-:W-:Y:S01]  /*2960*/  BPT.TRAP 0x1 ;  /* 0x000000040000795c */ /* 0x000fe20000300000 */
.L_x_36:
[----:B------:R-:W-:Y:S01]  /*2970*/  VIADD R6, R4, 0x4 ;  /* 0x0000000404067836 */ /* 0x000fe20000000000 */
[----:B-1234-:R-:W-:Y:S01]  /*2980*/  WARPGROUP.ARRIVE ;  /* 0x00000000000079c5 */ /* 0x01efe20000000000 */
[----:B------:R-:W-:Y:S02]  /*2990*/  IMAD.MOV.U32 R7, RZ, RZ, 0x40000040 ;  /* 0x40000040ff077424 */ /* 0x000fe400078e00ff */
[----:B------:R-:W-:Y:S01]  /*29a0*/  IMAD.MOV.U32 R5, RZ, RZ, 0x40000040 ;  /* 0x40000040ff057424 */ /* 0x000fe200078e00ff */
[----:B------:R-:W-:Y:S01]  /*29b0*/  R2UR UR6, R6 ;  /* 0x00000000060672ca */ /* 0x000fe200000e0000 */
[----:B------:R-:W-:Y:S01]  /*29c0*/  VIADD R6, R4, 0x6 ;  /* 0x0000000604067836 */ /* 0x000fe20000000000 */
[----:B------:R-:W-:Y:S02]  /*29d0*/  R2UR UR7, R7 ;  /* 0x00000000070772ca */ /* 0x000fe400000e0000 */
[----:B------:R-:W-:-:S11]  /*29e0*/  MOV R7, 0x40000040 ;  /* 0x4000004000077802 */ /* 0x000fd60000000f00 */
[----:B------:R-:W-:Y:S01]  /*29f0*/  HGMMA.64x128x8.F32.TF32 R24, R108, gdesc[UR4], R24, gsb0 ;  /* 0x05e000046c187df0 */ /* 0x000fe20008002818 */
[----:B------:R-:W-:Y:S01]  /*2a00*/  R2UR UR6, R6 ;  /* 0x00000000060672ca */ /* 0x000fe200000e0000 */
[----:B------:R-:W-:Y:S01]  /*2a10*/  VIADD R6, R4, 0x400 ;  /* 0x0000040004067836 */ /* 0x000fe20000000000 */
[----:B------:R-:W-:Y:S01]  /*2a20*/  R2UR UR7, R7 ;  /* 0x00000000070772ca */ /* 0x000fe200000e0000 */
[----:B------:R-:W-:Y:S01]  /*2a30*/  IMAD.MOV.U32 R7, RZ, RZ, 0x40000040 ;  /* 0x40000040ff077424 */ /* 0x000fe200078e00ff */
[----:B------:R-:W-:Y:S02]  /*2a40*/  WARPGROUP.DEPBAR.LE gsb0, 0x0 ;  /* 0x00008000000079c5 */ /* 0x000fe40000010000 */
[----:B------:R-:W-:Y:S04]  /*2a50*/  LDS R108, [R3+0xb00] ;  /* 0x000b0000036c7984 */ /* 0x000fe80000000800 */
[----:B------:R-:W-:Y:S04]  /*2a60*/  LDS R109, [R3+0x1300] ;  /* 0x00130000036d7984 */ /* 0x000fe80000000800 */
[----:B------:R-:W-:Y:S04]  /*2a70*/  LDS R110, [R0+0x200] ;  /* 0x00020000006e7984 */ /* 0x000fe80000000800 */
[----:B------:R-:W1:Y:S02]  /*2a80*/  LDS R111, [R0+0xa00] ;  /* 0x000a0000006f7984 */ /* 0x000e640000000800 */
[----:B-1----:R-:W-:-:S06]  /*2a90*/  WARPGROUP.ARRIVE ;  /* 0x00000000000079c5 */ /* 0x002fcc0000000000 */
        /* <DEDUP_REMOVED lines=13> */
[C---:B------:R-:W-:Y:S01]  /*2b70*/  VIADD R6, R4.reuse, 0x404 ;  /* 0x0000040404067836 */ /* 0x040fe20000000000 */
[----:B------:R-:W-:Y:S01]  /*2b80*/  R2UR UR7, R7 ;  /* 0x00000000070772ca */ /* 0x000fe200000e0000 */
[----:B------:R-:W-:Y:S02]  /*2b90*/  IMAD.MOV.U32 R7, RZ, RZ, 0x40000040 ;  /* 0x40000040ff077424 */ /* 0x000fe400078e00ff */
[----:B------:R-:W-:Y:S01]  /*2ba0*/  VIADD R4, R4, 0x406 ;  /* 0x0000040604047836 */ /* 0x000fe20000000000 */
[----:B------:R-:W-:Y:S02]  /*2bb0*/  WARPGROUP.DEPBAR.LE gsb0, 0x0 ;  /* 0x00008000000079c5 */ /* 0x000fe40000010000 */
[----:B------:R-:W-:Y:S04]  /*2bc0*/  LDS R108, [R3+0xd00] ;  /* 0x000d0000036c7984 */ /* 0x000fe80000000800 */
[----:B------:R-:W-:Y:S04]  /*2bd0*/  LDS R109, [R3+0x1500] ;  /* 0x00150000036d7984 */ /* 0x000fe80000000800 */
[----:B------:R-:W-:Y:S04]  /*2be0*/  LDS R110, [R0+0x400] ;  /* 0x00040000006e7984 */ /* 0x000fe80000000800 */
[----:B------:R-:W1:Y:S02]  /*2bf0*/  LDS R111, [R0+0xc00] ;  /* 0x000c0000006f7984 */ /* 0x000e640000000800 */
[----:B-1----:R-:W-:-:S06]  /*2c00*/  WARPGROUP.ARRIVE ;  /* 0x00000000000079c5 */ /* 0x002fcc0000000000 */
[----:B------:R-:W-:Y:S01]  /*2c10*/  HGMMA.64x128x8.F32.TF32 R24, R108, gdesc[UR4], R24, gsb0 ;  /* 0x05e000046c187df0 */ /* 0x000fe20008002818 */
[----:B------:R-:W-:Y:S02]  /*2c20*/  R2UR UR6, R6 ;  /* 0x00000000060672ca */ /* 0x000fe400000e0000 */
[----:B------:R-:W-:Y:S01]  /*2c30*/  R2UR UR7, R7 ;  /* 0x00000000070772ca */ /* 0x000fe200000e0000 */
        /* <DEDUP_REMOVED lines=15> */
[----:B------:R-:W-:Y:S03]  /*2d30*/  HGMMA.64x128x8.F32.TF32 R24, R108, gdesc[UR4], R24, gsb0 ;  /* 0x05e000046c187df0 */ /* 0x000fe60008002818 */
[----:B------:R-:W-:Y:S02]  /*2d40*/  WARPGROUP.DEPBAR.LE gsb0, 0x0 ;  /* 0x00008000000079c5 */ /* 0x000fe40000010000 */
.L_x_22:
[----:B------:R-:W-:Y:S05]  /*2d50*/  @!P0 BRA `(.L_x_37) ;  /* 0x0000000000048947 */ /* 0x000fea0003800000 */
[----:B------:R-:W-:Y:S01]  /*2d60*/  BPT.TRAP 0x1 ;  /* 0x000000040000795c */ /* 0x000fe20000300000 */
.L_x_37:
[----:B------:R-:W2:Y:S01]  /*2d70*/  S2UR UR7, SR_CgaCtaId ;  /* 0x00000000000779c3 */ /* 0x000ea20000008800 */
[----:B------:R-:W-:Y:S01]  /*2d80*/  UIADD3 UR6, UR41, UR39, URZ ;  /* 0x0000002729067290 */ /* 0x000fe2000fffe03f */
[----:B------:R-:W-:-:S03]  /*2d90*/  ISETP.GT.U32.AND P0, PT, R18, 0x1, PT ;  /* 0x000000011200780c */ /* 0x000fc60003f04070 */
[----:B------:R-:W-:-:S04]  /*2da0*/  UIMAD.WIDE.U32 UR4, UR6, -0x55555555, URZ ;  /* 0xaaaaaaab060478a5 */ /* 0x000fc8000f8e003f */
[----:B------:R-:W-:-:S03]  /*2db0*/  USHF.R.U32.HI UR4, URZ, 0x1, UR5 ;  /* 0x000000013f047899 */ /* 0x000fc60008011605 */
[----:B------:R-:W-:Y:S01]  /*2dc0*/  UMOV UR5, 0x400 ;  /* 0x0000040000057882 */ /* 0x000fe20000000000 */
[----:B------:R-:W-:Y:S02]  /*2dd0*/  UIMAD UR6, UR4, -0x3, UR6 ;  /* 0xfffffffd040678a4 */ /* 0x000fe4000f8e0206 */
[----:B--2---:R-:W-:-:S04]  /*2de0*/  ULEA UR5, UR7, UR5, 0x18 ;  /* 0x0000000507057291 */ /* 0x004fc8000f8ec03f */
[----:B------:R-:W-:-:S04]  /*2df0*/  ULEA UR6, UR6, UR5, 0x3 ;  /* 0x0000000506067291 */ /* 0x000fc8000f8e183f */
[----:B------:R-:W-:-:S04]  /*2e00*/  UIADD3 UR6, UR6, 0x18, URZ ;  /* 0x0000001806067890 */ /* 0x000fc8000fffe03f */
[----:B------:R-:W-:-:S09]  /*2e10*/  UPRMT UR6, URZ, 0x654, UR6 ;  /* 0x000006543f067896 */ /* 0x000fd20008000006 */
[----:B------:R-:W-:Y:S01]  /*2e20*/  SYNCS.ARRIVE.TRANS64.RED.A1T0 RZ, [UR6], RZ ;  /* 0x000000ffffff79a7 */ /* 0x000fe20008100406 */
[----:B------:R-:W-:Y:S05]  /*2e30*/  @P0 BRA `(.L_x_38) ;  /* 0x0000000000040947 */ /* 0x000fea0003800000 */
[----:B------:R-:W-:Y:S01]  /*2e40*/  BPT.TRAP 0x1 ;  /* 0x000000040000795c */ /* 0x000fe20000300000 */
.L_x_38:
[----:B------:R-:W-:Y:S01]  /*2e50*/  IMAD.SHL.U32 R104, R104, 0x80, RZ ;  /* 0x0000008068687824 */ /* 0x000fe200078e00ff */
[----:B------:R-:W-:Y:S01]  /*2e60*/  UIADD3 UR39, UR40, UR39, URZ ;  /* 0x0000002728277290 */ /* 0x000fe2000fffe03f */
[----:B------:R-:W-:Y:S01]  /*2e70*/  SHF.R.S32.HI R11, RZ, 0x1f, R89 ;  /* 0x0000001fff0b7819 */ /* 0x000fe20000011459 */
[----:B------:R-:W-:Y:S01]  /*2e80*/  UISETP.GE.U32.AND UP1, UPT, UR40, 0x3, UPT ;  /* 0x000000032800788c */ /* 0x000fe2000bf26070 */
[----:B0-----:R-:W-:Y:S01]  /*2e90*/  IMAD.SHL.U32 R3, R103, 0x80, RZ ;  /* 0x0000008067037824 */ /* 0x001fe200078e00ff */
[----:B------:R-:W-:Y:S01]  /*2ea0*/  ULDC UR7, c[0x0][0x288] ;  /* 0x0000a20000077ab9 */ /* 0x000fe20000000800 */
[C---:B------:R-:W-:Y:S01]  /*2eb0*/  LOP3.LUT R8, R104.reuse, 0x6, R99, 0xf8, !PT ;  /* 0x0000000668087812 */ /* 0x040fe200078ef863 */
[----:B------:R-:W-:Y:S01]  /*2ec0*/  UISETP.GT.U32.AND UP0, UPT, UR39, 0x2, UPT ;  /* 0x000000022700788c */ /* 0x000fe2000bf04070 */
[----:B------:R-:W-:Y:S01]  /*2ed0*/  ISETP.GE.AND P0, PT, R104, UR7, PT ;  /* 0x0000000768007c0c */ /* 0x000fe2000bf06270 */
[----:B------:R-:W-:Y:S01]  /*2ee0*/  ULDC.64 UR4, c[0x0][0x5d0] ;  /* 0x0001740000047ab9 */ /* 0x000fe20000000a00 */
[--C-:B------:R-:W-:Y:S01]  /*2ef0*/  SHF.R.S32.HI R9, RZ, 0x1f, R8.reuse ;  /* 0x0000001fff097819 */ /* 0x100fe20000011408 */
[----:B------:R-:W-:Y:S01]  /*2f00*/  ULDC UR10, c[0x0][0x284] ;  /* 0x0000a100000a7ab9 */ /* 0x000fe20000000800 */
[----:B------:R-:W-:Y:S01]  /*2f10*/  IMAD R0, R11, UR4, RZ ;  /* 0x000000040b007c24 */ /* 0x000fe2000f8e02ff */
[----:B------:R-:W-:Y:S01]  /*2f20*/  UISETP.LT.U32.AND UP0, UPT, UR40, 0x3, UP0 ;  /* 0x000000032800788c */ /* 0x000fe20008701070 */
[----:B------:R-:W-:Y:S01]  /*2f30*/  ISETP.GE.OR P0, PT, R3, UR10, P0 ;  /* 0x0000000a03007c0c */ /* 0x000fe20008706670 */
[----:B------:R-:W-:Y:S01]  /*2f40*/  IMAD.WIDE.U32 R4, R89, UR4, R8 ;  /* 0x0000000459047c25 */ /* 0x000fe2000f8e0008 */
[----:B------:R-:W-:Y:S01]  /*2f50*/  ULDC.64 UR8, c[0x0][0x5c8] ;  /* 0x0001720000087ab9 */ /* 0x000fe20000000a00 */
[----:B------:R-:W-:-:S02]  /*2f60*/  USEL UR6, URZ, 0x1, !UP0 ;  /* 0x000000013f067887 */ /* 0x000fc4000c000000 */
[----:B------:R-:W-:Y:S01]  /*2f70*/  IMAD R7, R89, UR5, R0 ;  /* 0x0000000559077c24 */ /* 0x000fe2000f8e0200 */
[----:B------:R-:W-:Y:S01]  /*2f80*/  @UP1 UIMAD.WIDE.U32 UR4, UR39, -0x55555555, URZ ;  /* 0xaaaaaaab270418a5 */ /* 0x000fe2000f8e003f */
[----:B------:R-:W-:Y:S01]  /*2f90*/  IMAD.WIDE R22, R103, 0x80, R90 ;  /* 0x0000008067167825 */ /* 0x000fe200078e025a */
[----:B------:R-:W-:Y:S02]  /*2fa0*/  ULOP3.LUT UR38, UR38, UR6, URZ, 0x3c, !UPT ;  /* 0x0000000626267292 */ /* 0x000fe4000f8e3c3f */
[----:B------:R-:W-:Y:S01]  /*2fb0*/  @UP1 USHF.R.U32.HI UR4, URZ, 0x1, UR5 ;  /* 0x000000013f041899 */ /* 0x000fe20008011605 */
[----:B------:R-:W-:Y:S02]  /*2fc0*/  IMAD.IADD R5, R5, 0x1, R7 ;  /* 0x0000000105057824 */ /* 0x000fe400078e0207 */
[----:B------:R-:W-:Y:S01]  /*2fd0*/  IMAD R7, R23, UR8, RZ ;  /* 0x0000000817077c24 */ /* 0x000fe2000f8e02ff */
[----:B------:R-:W-:Y:S01]  /*2fe0*/  @UP1 ULOP3.LUT UR38, UR38, 0x1, UR4, 0x78, !UPT ;  /* 0x0000000126261892 */ /* 0x000fe2000f8e7804 */
[----:B------:R-:W-:-:S04]  /*2ff0*/  IMAD.WIDE.U32 R106, R22, UR8, R4 ;  /* 0x00000008166a7c25 */ /* 0x000fc8000f8e0004 */
[----:B------:R-:W-:Y:S02]  /*3000*/  IMAD R7, R22, UR9, R7 ;  /* 0x0000000916077c24 */ /* 0x000fe4000f8e0207 */
[----:B------:R-:W-:Y:S01]  /*3010*/  IMAD.MOV.U32 R0, RZ, RZ, -0x1 ;  /* 0xffffffffff007424 */ /* 0x000fe200078e00ff */
[----:B------:R-:W-:Y:S06]  /*3020*/  @P0 BRA `(.L_x_39) ;  /* 0x0000003000fc0947 */ /* 0x000fec0003800000 */
[----:B-1---5:R-:W-:Y:S01]  /*3030*/  FSETP.NEU.AND P1, PT, R92, RZ, PT ;  /* 0x000000ff5c00720b */ /* 0x022fe20003f2d000 */
[----:B------:R-:W-:Y:S01]  /*3040*/  IMAD.IADD R3, R102, 0x1, -R3 ;  /* 0x0000000166037824 */ /* 0x000fe200078e0a03 */
[----:B------:R-:W-:Y:S01]  /*3050*/  IADD3 R4, R94, -R104, RZ ;  /* 0x800000685e047210 */ /* 0x000fe20007ffe0ff */
[----:B------:R-:W-:Y:S01]  /*3060*/  BSSY B0, `(.L_x_39) ;  /* 0x000033b000007945 */ /* 0x000fe20003800000 */
[----:B------:R-:W-:Y:S02]  /*3070*/  IMAD.IADD R115, R107, 0x1, R7 ;  /* 0x000000016b737824 */ /* 0x000fe400078e0207 */
[----:B------:R-:W-:-:S04]  /*3080*/  ISETP.GT.AND P0, PT, R4, RZ, PT ;  /* 0x000000ff0400720c */ /* 0x000fc80003f04270 */
[----:B------:R-:W-:-:S03]  /*3090*/  ISETP.GT.AND P3, PT, R3, RZ, P0 ;  /* 0x000000ff0300720c */ /* 0x000fc60000764270 */
[----:B------:R-:W-:Y:S10]  /*30a0*/  @!P1 BRA `(.L_x_40) ;  /* 0x0000002400209947 */ /* 0x000ff40003800000 */
[----:B------:R-:W0:Y:S01]  /*30b0*/  LDC.64 R108, c[0x0][0x5b8] ;  /* 0x00016e00ff6c7b82 */ /* 0x000e220000000a00 */
[----:B------:R-:W-:-:S07]  /*30c0*/  ULDC.64 UR4, c[0x0][0x5c0] ;  /* 0x0001700000047ab9 */ /* 0x000fce0000000a00 */
[----:B------:R-:W1:Y:S08]  /*30d0*/  LDC.64 R110, c[0x0][0x5b0] ;  /* 0x00016c00ff6e7b82 */ /* 0x000e700000000a00 */
[----:B------:R-:W2:Y:S01]  /*30e0*/  LDC.64 R112, c[0x0][0x5a8] ;  /* 0x00016a00ff707b82 */ /* 0x000ea20000000a00 */
[-C--:B0-----:R-:W-:Y:S02]  /*30f0*/  IMAD R6, R11, R108.reuse, RZ ;  /* 0x0000006c0b067224 */ /* 0x081fe400078e02ff */
[----:B------:R-:W-:-:S04]  /*3100*/  IMAD.WIDE.U32 R12, R89, R108, R8 ;  /* 0x0000006c590c7225 */ /* 0x000fc800078e0008 */
[----:B------:R-:W-:Y:S02]  /*3110*/  IMAD R103, R89, R109, R6 ;  /* 0x0000006d59677224 */ /* 0x000fe400078e0206 */
[-C--:B-1----:R-:W-:Y:S02]  /*3120*/  IMAD R5, R23, R110.reuse, RZ ;  /* 0x0000006e17057224 */ /* 0x082fe400078e02ff */
[----:B------:R-:W-:Y:S02]  /*3130*/  IMAD.IADD R13, R13, 0x1, R103 ;  /* 0x000000010d0d7824 */ /* 0x000fe400078e0267 */
[C---:B------:R-:W-:Y:S02]  /*3140*/  IMAD R107, R22.reuse, R111, R5 ;  /* 0x0000006f166b7224 */ /* 0x040fe400078e0205 */
[----:B------:R-:W-:-:S04]  /*3150*/  IMAD.WIDE.U32 R6, R22, R110, R12 ;  /* 0x0000006e16067225 */ /* 0x000fc800078e000c */
[----:B------:R-:W-:Y:S01]  /*3160*/  IMAD.IADD R5, R7, 0x1, R107 ;  /* 0x0000000107057824 */ /* 0x000fe200078e026b */
[----:B--2---:R-:W-:-:S04]  /*3170*/  LEA R14, P1, R6, R112, 0x2 ;  /* 0x00000070060e7211 */ /* 0x004fc800078210ff */
[----:B------:R-:W-:-:S05]  /*3180*/  LEA.HI.X R15, R6, R113, R5, 0x2, P1 ;  /* 0x00000071060f7211 */ /* 0x000fca00008f1405 */
[----:B------:R0:W2:Y:S01]  /*3190*/  @P3 LDG.E.LTC128B R5, desc[UR36][R14.64] ;  /* 0x000000240e053981 */ /* 0x0000a2000c1e1920 */
[----:B------:R-:W-:Y:S01]  /*31a0*/  IMAD.WIDE.U32 R6, R22, R110, R8 ;  /* 0x0000006e16067225 */ /* 0x000fe200078e0008 */
[C---:B------:R-:W-:Y:S01]  /*31b0*/  SHF.L.U64.HI R11, R110.reuse, 0x3, R111 ;  /* 0x000000036e0b7819 */ /* 0x040fe2000001026f */
[----:B------:R-:W-:Y:S02]  /*31c0*/  BSSY B1, `(.L_x_41) ;  /* 0x0000016000017945 */ /* 0x000fe40003800000 */
[----:B------:R-:W-:Y:S02]  /*31d0*/  IMAD.IADD R7, R107, 0x1, R7 ;  /* 0x000000016b077824 */ /* 0x000fe400078e0207 */
[----:B------:R-:W-:Y:S02]  /*31e0*/  IMAD.SHL.U32 R10, R110, 0x8, RZ ;  /* 0x000000086e0a7824 */ /* 0x000fe400078e00ff */
[----:B------:R-:W-:-:S04]  /*31f0*/  IMAD.WIDE.U32 R20, R89, R108, R6 ;  /* 0x0000006c59147225 */ /* 0x000fc800078e0006 */
[----:B------:R-:W-:Y:S01]  /*3200*/  IMAD.WIDE.U32 R22, R22, R110, R10 ;  /* 0x0000006e16167225 */ /* 0x000fe200078e000a */
[----:B------:R-:W-:Y:S02]  /*3210*/  LEA R10, P1, R106, UR4, 0x2 ;  /* 0x000000046a0a7c11 */ /* 0x000fe4000f8210ff */
[----:B------:R-:W-:Y:S01]  /*3220*/  LEA R6, P2, R20, R112, 0x2 ;  /* 0x0000007014067211 */ /* 0x000fe200078410ff */
[----:B0-----:R-:W-:Y:S01]  /*3230*/  IMAD.IADD R14, R103, 0x1, R21 ;  /* 0x00000001670e7824 */ /* 0x001fe200078e0215 */
[----:B------:R-:W-:Y:S01]  /*3240*/  LEA.HI.X R11, R106, UR5, R115, 0x2, P1 ;  /* 0x000000056a0b7c11 */ /* 0x000fe200088f1473 */
[----:B------:R-:W-:Y:S01]  /*3250*/  IMAD.IADD R107, R107, 0x1, R23 ;  /* 0x000000016b6b7824 */ /* 0x000fe200078e0217 */
[----:B------:R-:W-:Y:S02]  /*3260*/  IADD3 R15, P4, R12, R22, RZ ;  /* 0x000000160c0f7210 */ /* 0x000fe40007f9e0ff */
[----:B------:R-:W-:Y:S01]  /*3270*/  ISETP.GT.AND P1, PT, R3, 0x8, P0 ;  /* 0x000000080300780c */ /* 0x000fe20000724270 */
[----:B--2---:R-:W-:-:S04]  /*3280*/  FMUL R7, R5, R92 ;  /* 0x0000005c05077220 */ /* 0x004fc80000400000 */
[----:B------:R-:W-:Y:S01]  /*3290*/  FFMA R21, R24, R88, R7 ;  /* 0x0000005818157223 */ /* 0x000fe20000000007 */
[----:B------:R-:W-:Y:S01]  /*32a0*/  LEA.HI.X R7, R20, R113, R14, 0x2, P2 ;  /* 0x0000007114077211 */ /* 0x000fe200010f140e */
[----:B------:R-:W-:Y:S01]  /*32b0*/  IMAD.X R20, R107, 0x1, R13, P4 ;  /* 0x000000016b147824 */ /* 0x000fe200020e060d */
[----:B------:R-:W-:Y:S02]  /*32c0*/  ISETP.GT.AND P2, PT, R4, 0x1, PT ;  /* 0x000000010400780c */ /* 0x000fe40003f44270 */
[----:B------:R0:W-:Y:S01]  /*32d0*/  @P3 STG.E desc[UR36][R10.64], R21 ;  /* 0x000000150a003986 */ /* 0x0001e2000c101924 */
[----:B------:R-:W-:Y:S02]  /*32e0*/  LEA R14, P0, R15, R112, 0x2 ;  /* 0x000000700f0e7211 */ /* 0x000fe400078010ff */
[----:B------:R-:W-:-:S13]  /*32f0*/  ISETP.GT.AND P3, PT, R3, RZ, P2 ;  /* 0x000000ff0300720c */ /* 0x000fda0001764270 */
[----:B0-----:R-:W-:Y:S05]  /*3300*/  @!P3 BRA `(.L_x_42) ;  /* 0x000000000004b947 */ /* 0x001fea0003800000 */
[----:B------:R0:W5:Y:S02]  /*3310*/  LDG.E.LTC128B R5, desc[UR36][R6.64+0x4] ;  /* 0x0000042406057981 */ /* 0x000164000c1e1920 */
.L_x_42:
[----:B------:R-:W-:Y:S05]  /*3320*/  BSYNC B1 ;  /* 0x0000000000017941 */ /* 0x000fea0003800000 */
.L_x_41:
[----:B-----5:R-:W-:Y:S01]  /*3330*/  FMUL R12, R5, R92 ;  /* 0x0000005c050c7220 */ /* 0x020fe20000400000 */
[----:B------:R-:W-:Y:S01]  /*3340*/  IMAD.MOV.U32 R23, RZ, RZ, R5 ;  /* 0x000000ffff177224 */ /* 0x000fe200078e0005 */
[----:B------:R-:W-:Y:S02]  /*3350*/  LEA.HI.X R15, R15, R113, R20, 0x2, P0 ;  /* 0x000000710f0f7211 */ /* 0x000fe400000f1414 */
[----:B------:R-:W-:-:S05]  /*3360*/  FFMA R25, R25, R88, R12 ;  /* 0x0000005819197223 */ /* 0x000fca000000000c */
[----:B------:R1:W-:Y:S04]  /*3370*/  @P3 STG.E desc[UR36][R10.64+0x4], R25 ;  /* 0x000004190a003986 */ /* 0x0003e8000c101924 */
[----:B------:R-:W2:Y:S01]  /*3380*/  @P1 LDG.E.LTC128B R23, desc[UR36][R14.64] ;  /* 0x000000240e171981 */ /* 0x000ea2000c1e1920 */
[C---:B------:R-:W-:Y:S01]  /*3390*/  SHF.L.U64.HI R13, R98.reuse, 0x2, R97 ;  /* 0x00000002620d7819 */ /* 0x040fe20000010261 */
[----:B------:R-:W-:Y:S01]  /*33a0*/  BSSY B1, `(.L_x_43) ;  /* 0x0000010000017945 */ /* 0x000fe20003800000 */
[----:B------:R-:W-:Y:S02]  /*33b0*/  LEA R12, P3, R98, R10, 0x2 ;  /* 0x0000000a620c7211 */ /* 0x000fe400078610ff */
[----:B------:R-:W-:Y:S02]  /*33c0*/  IADD3 R20, P0, R8, R22, RZ ;  /* 0x0000001608147210 */ /* 0x000fe40007f1e0ff */
[----:B------:R-:W-:-:S02]  /*33d0*/  IADD3.X R13, R13, R11, RZ, P3, !PT ;  /* 0x0000000b0d0d7210 */ /* 0x000fc40001ffe4ff */
[----:B------:R-:W-:Y:S01]  /*33e0*/  ISETP.GT.AND P2, PT, R3, 0x8, P2 ;  /* 0x000000080300780c */ /* 0x000fe20001744270 */
[----:B------:R-:W-:Y:S01]  /*33f0*/  IMAD.X R21, R9, 0x1, R107, P0 ;  /* 0x0000000109157824 */ /* 0x000fe200000e066b */
[----:B------:R-:W-:Y:S01]  /*3400*/  ISETP.GT.AND P0, PT, R4, 0x8, PT ;  /* 0x000000080400780c */ /* 0x000fe20003f04270 */
[----:B------:R-:W-:-:S04]  /*3410*/  IMAD.WIDE.U32 R20, R89, R108, R20 ;  /* 0x0000006c59147225 */ /* 0x000fc800078e0014 */
[----:B------:R-:W-:Y:S01]  /*3420*/  IMAD.IADD R9, R103, 0x1, R21 ;  /* 0x0000000167097824 */ /* 0x000fe200078e0215 */
[----:B------:R-:W-:-:S04]  /*3430*/  LEA R8, P4, R20, R112, 0x2 ;  /* 0x0000007014087211 */ /* 0x000fc800078810ff */
[----:B------:R-:W-:Y:S01]  /*3440*/  LEA.HI.X R9, R20, R113, R9, 0x2, P4 ;  /* 0x0000007114097211 */ /* 0x000fe200020f1409 */
[----:B--2---:R-:W-:-:S04]  /*3450*/  FMUL R5, R23, R92 ;  /* 0x0000005c17057220 */ /* 0x004fc80000400000 */
[----:B------:R-:W-:-:S05]  /*3460*/  FFMA R5, R26, R88, R5 ;  /* 0x000000581a057223 */ /* 0x000fca0000000005 */
[----:B------:R1:W-:Y:S01]  /*3470*/  @P1 STG.E desc[UR36][R12.64], R5 ;  /* 0x000000050c001986 */ /* 0x0003e2000c101924 */
[----:B------:R-:W-:Y:S05]  /*3480*/  @!P2 BRA `(.L_x_44) ;  /* 0x000000000004a947 */ /* 0x000fea0003800000 */
[----:B------:R2:W5:Y:S02]  /*3490*/  LDG.E.LTC128B R23, desc[UR36][R8.64+0x4] ;  /* 0x0000042408177981 */ /* 0x000564000c1e1920 */
.L_x_44:
[----:B------:R-:W-:Y:S05]  /*34a0*/  BSYNC B1 ;  /* 0x0000000000017941 */ /* 0x000fea0003800000 */
.L_x_43:
[----:B-----5:R-:W-:Y:S01]  /*34b0*/  FMUL R14, R23, R92 ;  /* 0x0000005c170e7220 */ /* 0x020fe20000400000 */
[----:B------:R-:W-:Y:S01]  /*34c0*/  ISETP.GT.AND P3, PT, R3, RZ, P0 ;  /* 0x000000ff0300720c */ /* 0x000fe20000764270 */
[----:B------:R-:W-:Y:S01]  /*34d0*/  BSSY B1, `(.L_x_45) ;  /* 0x0000006000017945 */ /* 0x000fe20003800000 */
[----:B------:R-:W-:Y:S01]  /*34e0*/  ISETP.GT.AND P1, PT, R4, 0x9, PT ;  /* 0x000000090400780c */ /* 0x000fe20003f24270 */
[----:B------:R-:W-:-:S05]  /*34f0*/  FFMA R27, R27, R88, R14 ;  /* 0x000000581b1b7223 */ /* 0x000fca000000000e */
[----:B------:R3:W-:Y:S05]  /*3500*/  @P2 STG.E desc[UR36][R12.64+0x4], R27 ;  /* 0x0000041b0c002986 */ /* 0x0007ea000c101924 */
[----:B------:R-:W-:Y:S05]  /*3510*/  @!P3 BRA `(.L_x_46) ;  /* 0x000000000004b947 */ /* 0x000fea0003800000 */
[----:B------:R4:W5:Y:S02]  /*3520*/  LDG.E.LTC128B R23, desc[UR36][R6.64+0x20] ;  /* 0x0000202406177981 */ /* 0x000964000c1e1920 */
.L_x_46:
[----:B------:R-:W-:Y:S05]  /*3530*/  BSYNC B1 ;  /* 0x0000000000017941 */ /* 0x000fea0003800000 */
.L_x_45:
[----:B-1---5:R-:W-:Y:S01]  /*3540*/  FMUL R5, R23, R92 ;  /* 0x0000005c17057220 */ /* 0x022fe20000400000 */
[----:B------:R-:W-:Y:S01]  /*3550*/  ISETP.GT.AND P2, PT, R3, RZ, P1 ;  /* 0x000000ff0300720c */ /* 0x000fe20000f44270 */
[----:B------:R-:W-:Y:S02]  /*3560*/  BSSY B1, `(.L_x_47) ;  /* 0x0000005000017945 */ /* 0x000fe40003800000 */
[----:B------:R-:W-:-:S05]  /*3570*/  FFMA R5, R28, R88, R5 ;  /* 0x000000581c057223 */ /* 0x000fca0000000005 */
[----:B------:R1:W-:Y:S05]  /*3580*/  @P3 STG.E desc[UR36][R10.64+0x20], R5 ;  /* 0x000020050a003986 */ /* 0x0003ea000c101924 */
[----:B------:R-:W-:Y:S05]  /*3590*/  @!P2 BRA `(.L_x_48) ;  /* 0x000000000004a947 */ /* 0x000fea0003800000 */
[----:B------:R0:W5:Y:S02]  /*35a0*/  LDG.E.LTC128B R23, desc[UR36][R6.64+0x24] ;  /* 0x0000242406177981 */ /* 0x000164000c1e1920 */
.L_x_48:
[----:B------:R-:W-:Y:S05]  /*35b0*/  BSYNC B1 ;  /* 0x0000000000017941 */ /* 0x000fea0003800000 */
.L_x_47:
[----:B-----5:R-:W-:Y:S01]  /*35c0*/  FMUL R14, R23, R92 ;  /* 0x0000005c170e7220 */ /* 0x020fe20000400000 */
[----:B------:R-:W-:Y:S01]  /*35d0*/  ISETP.GT.AND P0, PT, R3, 0x8, P0 ;  /* 0x000000080300780c */ /* 0x000fe20000704270 */
[----:B------:R-:W-:Y:S02]  /*35e0*/  BSSY B1, `(.L_x_49) ;  /* 0x0000005000017945 */ /* 0x000fe40003800000 */
[----:B------:R-:W-:-:S05]  /*35f0*/  FFMA R29, R29, R88, R14 ;  /* 0x000000581d1d7223 */ /* 0x000fca000000000e */
[----:B------:R0:W-:Y:S05]  /*3600*/  @P2 STG.E desc[UR36][R10.64+0x24], R29 ;  /* 0x0000241d0a002986 */ /* 0x0001ea000c101924 */
[----:B------:R-:W-:Y:S05]  /*3610*/  @!P0 BRA `(.L_x_50) ;  /* 0x0000000000048947 */ /* 0x000fea0003800000 */
[----:B------:R0:W5:Y:S02]  /*3620*/  LDG.E.LTC128B R23, desc[UR36][R8.64+0x20] ;  /* 0x0000202408177981 */ /* 0x000164000c1e1920 */
.L_x_50:
[----:B------:R-:W-:Y:S05]  /*3630*/  BSYNC B1 ;  /* 0x0000000000017941 */ /* 0x000fea0003800000 */
.L_x_49:
[----:B-1---5:R-:W-:Y:S01]  /*3640*/  FMUL R5, R23, R92 ;  /* 0x0000005c17057220 */ /* 0x022fe20000400000 */
[----:B------:R-:W-:Y:S01]  /*3650*/  ISETP.GT.AND P2, PT, R3, 0x8, P1 ;  /* 0x000000080300780c */ /* 0x000fe20000f44270 */
[----:B------:R-:W-:Y:S01]  /*3660*/  BSSY B1, `(.L_x_51) ;  /* 0x0000006000017945 */ /* 0x000fe20003800000 */
[----:B------:R-:W-:Y:S01]  /*3670*/  ISETP.GT.AND P1, PT, R4, 0x10, PT ;  /* 0x000000100400780c */ /* 0x000fe20003f24270 */
[----:B------:R-:W-:-:S05]  /*3680*/  FFMA R5, R30, R88, R5 ;  /* 0x000000581e057223 */ /* 0x000fca0000000005 */
[----:B------:R1:W-:Y:S05]  /*3690*/  @P0 STG.E desc[UR36][R12.64+0x20], R5 ;  /* 0x000020050c000986 */ /* 0x0003ea000c101924 */
[----:B------:R-:W-:Y:S05]  /*36a0*/  @!P2 BRA `(.L_x_52) ;  /* 0x000000000004a947 */ /* 0x000fea0003800000 */
[----:B------:R0:W5:Y:S02]  /*36b0*/  LDG.E.LTC128B R23, desc[UR36][R8.64+0x24] ;  /* 0x0000242408177981 */ /* 0x000164000c1e1920 */
.L_x_52:
[----:B------:R-:W-:Y:S05]  /*36c0*/  BSYNC B1 ;  /* 0x0000000000017941 */ /* 0x000fea0003800000 */
.L_x_51:
        /* <DEDUP_REMOVED lines=8> */
.L_x_54:
[----:B------:R-:W-:Y:S05]  /*3750*/  BSYNC B1 ;  /* 0x0000000000017941 */ /* 0x000fea0003800000 */
.L_x_53:
[----:B-1---5:R-:W-:Y:S01]  /*3760*/  FMUL R5, R23, R92 ;  /* 0x0000005c17057220 */ /* 0x022fe20000400000 */
[----:B------:R-:W-:Y:S01]  /*3770*/  ISETP.GT.AND P4, PT, R3, RZ, P0 ;  /* 0x000000ff0300720c */ /* 0x000fe20000784270 */
[----:B------:R-:W-:Y:S02]  /*3780*/  BSSY B1, `(.L_x_55) ;  /* 0x0000005000017945 */ /* 0x000fe40003800000 */
[----:B------:R-:W-:-:S05]  /*3790*/  FFMA R5, R32, R88, R5 ;  /* 0x0000005820057223 */ /* 0x000fca0000000005 */
[----:B------:R1:W-:Y:S05]  /*37a0*/  @P3 STG.E desc[UR36][R10.64+0x40], R5 ;  /* 0x000040050a003986 */ /* 0x0003ea000c101924 */
[----:B------:R-:W-:Y:S05]  /*37b0*/  @!P4 BRA `(.L_x_56) ;  /* 0x000000000004c947 */ /* 0x000fea0003800000 */
[----:B------:R0:W5:Y:S02]  /*37c0*/  LDG.E.LTC128B R23, desc[UR36][R6.64+0x44] ;  /* 0x0000442406177981 */ /* 0x000164000c1e1920 */
.L_x_56:
[----:B------:R-:W-:Y:S05]  /*37d0*/  BSYNC B1 ;  /* 0x0000000000017941 */ /* 0x000fea0003800000 */
.L_x_55:
[----:B-----5:R-:W-:Y:S01]  /*37e0*/  FMUL R14, R23, R92 ;  /* 0x0000005c170e7220 */ /* 0x020fe20000400000 */
[----:B------:R-:W-:Y:S01]  /*37f0*/  ISETP.GT.AND P2, PT, R3, 0x8, P1 ;  /* 0x000000080300780c */ /* 0x000fe20000f44270 */
[----:B------:R-:W-:Y:S02]  /*3800*/  BSSY B1, `(.L_x_57) ;  /* 0x0000005000017945 */ /* 0x000fe40003800000 */
[----:B------:R-:W-:-:S05]  /*3810*/  FFMA R33, R33, R88, R14 ;  /* 0x0000005821217223 */ /* 0x000fca000000000e */
[----:B------:R0:W-:Y:S05]  /*3820*/  @P4 STG.E desc[UR36][R10.64+0x44], R33 ;  /* 0x000044210a004986 */ /* 0x0001ea000c101924 */
[----:B------:R-:W-:Y:S05]  /*3830*/  @!P2 BRA `(.L_x_58) ;  /* 0x000000000004a947 */ /* 0x000fea0003800000 */
[----:B------:R0:W5:Y:S02]  /*3840*/  LDG.E.LTC128B R23, desc[UR36][R8.64+0x40] ;  /* 0x0000402408177981 */ /* 0x000164000c1e1920 */
.L_x_58:
[----:B------:R-:W-:Y:S05]  /*3850*/  BSYNC B1 ;  /* 0x0000000000017941 */ /* 0x000fea0003800000 */
.L_x_57:
        /* <DEDUP_REMOVED lines=8> */
.L_x_60:
[----:B------:R-:W-:Y:S05]  /*38e0*/  BSYNC B1 ;  /* 0x0000000000017941 */ /* 0x000fea0003800000 */
.L_x_59:
        /* <DEDUP_REMOVED lines=8> */
.L_x_62:
[----:B------:R-:W-:Y:S05]  /*3970*/  BSYNC B1 ;  /* 0x0000000000017941 */ /* 0x000fea0003800000 */
.L_x_61:
[----:B-1---5:R-:W-:Y:S01]  /*3980*/  FMUL R5, R23, R92 ;  /* 0x0000005c17057220 */ /* 0x022fe20000400000 */
[----:B------:R-:W-:Y:S01]  /*3990*/  ISETP.GT.AND P3, PT, R3, RZ, P0 ;  /* 0x000000ff0300720c */ /* 0x000fe20000764270 */
[----:B------:R-:W-:Y:S02]  /*39a0*/  BSSY B1, `(.L_x_63) ;  /* 0x0000005000017945 */ /* 0x000fe40003800000 */
[----:B------:R-:W-:-:S05]  /*39b0*/  FFMA R5, R36, R88, R5 ;  /* 0x0000005824057223 */ /* 0x000fca0000000005 */
[----:B------:R1:W-:Y:S05]  /*39c0*/  @P2 STG.E desc[UR36][R10.64+0x60], R5 ;  /* 0x000060050a002986 */ /* 0x0003ea000c101924 */
[----:B------:R-:W-:Y:S05]  /*39d0*/  @!P3 BRA `(.L_x_64) ;  /* 0x000000000004b947 */ /* 0x000fea0003800000 */
[----:B------:R0:W5:Y:S02]  /*39e0*/  LDG.E.LTC128B R23, desc[UR36][R6.64+0x64] ;  /* 0x0000642406177981 */ /* 0x000164000c1e1920 */
.L_x_64:
[----:B------:R-:W-:Y:S05]  /*39f0*/  BSYNC B1 ;  /* 0x0000000000017941 */ /* 0x000fea0003800000 */
.L_x_63:
[----:B-----5:R-:W-:Y:S01]  /*3a00*/  FMUL R14, R23, R92 ;  /* 0x0000005c170e7220 */ /* 0x020fe20000400000 */
[----:B------:R-:W-:Y:S01]  /*3a10*/  ISETP.GT.AND P2, PT, R3, 0x8, P1 ;  /* 0x000000080300780c */ /* 0x000fe20000f44270 */
[----:B------:R-:W-:Y:S02]  /*3a20*/  BSSY B1, `(.L_x_65) ;  /* 0x0000005000017945 */ /* 0x000fe40003800000 */
[----:B------:R-:W-:-:S05]  /*3a30*/  FFMA R37, R37, R88, R14 ;  /* 0x0000005825257223 */ /* 0x000fca000000000e */
[----:B------:R0:W-:Y:S05]  /*3a40*/  @P3 STG.E desc[UR36][R10.64+0x64], R37 ;  /* 0x000064250a003986 */ /* 0x0001ea000c101924 */
[----:B------:R-:W-:Y:S05]  /*3a50*/  @!P2 BRA `(.L_x_66) ;  /* 0x000000000004a947 */ /* 0x000fea0003800000 */
[----:B------:R0:W5:Y:S02]  /*3a60*/  LDG.E.LTC128B R23, desc[UR36][R8.64+0x60] ;  /* 0x0000602408177981 */ /* 0x000164000c1e1920 */
.L_x_66:
[----:B------:R-:W-:Y:S05]  /*3a70*/  BSYNC B1 ;  /* 0x0000000000017941 */ /* 0x000fea0003800000 */
.L_x_65:
        /* <DEDUP_REMOVED lines=8> */
.L_x_68:
[----:B------:R-:W-:Y:S05]  /*3b00*/  BSYNC B1 ;  /* 0x0000000000017941 */ /* 0x000fea0003800000 */
.L_x_67:
        /* <DEDUP_REMOVED lines=8> */
.L_x_70:
[----:B------:R-:W-:Y:S05]  /*3b90*/  BSYNC B1 ;  /* 0x0000000000017941 */ /* 0x000fea0003800000 */
.L_x_69:
[----:B-1---5:R-:W-:Y:S01]  /*3ba0*/  FMUL R5, R23, R92 ;  /* 0x0000005c17057220 */ /* 0x022fe20000400000 */
[----:B------:R-:W-:Y:S01]  /*3bb0*/  ISETP.GT.AND P3, PT, R3, RZ, P0 ;  /* 0x000000ff0300720c */ /* 0x000fe20000764270 */
[----:B------:R-:W-:Y:S02]  /*3bc0*/  BSSY B1, `(.L_x_71) ;  /* 0x0000005000017945 */ /* 0x000fe40003800000 */
[----:B------:R-:W-:-:S05]  /*3bd0*/  FFMA R5, R40, R88, R5 ;  /* 0x0000005828057223 */ /* 0x000fca0000000005 */
[----:B------:R1:W-:Y:S05]  /*3be0*/  @P2 STG.E desc[UR36][R10.64+0x80], R5 ;  /* 0x000080050a002986 */ /* 0x0003ea000c101924 */
[----:B------:R-:W-:Y:S05]  /*3bf0*/  @!P3 BRA `(.L_x_72) ;  /* 0x000000000004b947 */ /* 0x000fea0003800000 */
[----:B------:R0:W5:Y:S02]  /*3c00*/  LDG.E.LTC128B R23, desc[UR36][R6.64+0x84] ;  /* 0x0000842406177981 */ /* 0x000164000c1e1920 */
.L_x_72:
[----:B------:R-:W-:Y:S05]  /*3c10*/  BSYNC B1 ;  /* 0x0000000000017941 */ /* 0x000fea0003800000 */
.L_x_71:
[----:B-----5:R-:W-:Y:S01]  /*3c20*/  FMUL R14, R23, R92 ;  /* 0x0000005c170e7220 */ /* 0x020fe20000400000 */
[----:B------:R-:W-:Y:S01]  /*3c30*/  ISETP.GT.AND P2, PT, R3, 0x8, P1 ;  /* 0x000000080300780c */ /* 0x000fe20000f44270 */
[----:B------:R-:W-:Y:S02]  /*3c40*/  BSSY B1, `(.L_x_73) ;  /* 0x0000005000017945 */ /* 0x000fe40003800000 */
[----:B------:R-:W-:-:S05]  /*3c50*/  FFMA R41, R41, R88, R14 ;  /* 0x0000005829297223 */ /* 0x000fca000000000e */
[----:B------:R0:W-:Y:S05]  /*3c60*/  @P3 STG.E desc[UR36][R10.64+0x84], R41 ;  /* 0x000084290a003986 */ /* 0x0001ea000c101924 */
[----:B------:R-:W-:Y:S05]  /*3c70*/  @!P2 BRA `(.L_x_74) ;  /* 0x000000000004a947 */ /* 0x000fea0003800000 */
[----:B------:R0:W5:Y:S02]  /*3c80*/  LDG.E.LTC128B R23, desc[UR36][R8.64+0x80] ;  /* 0x0000802408177981 */ /* 0x000164000c1e1920 */
.L_x_74:
[----:B------:R-:W-:Y:S05]  /*3c90*/  BSYNC B1 ;  /* 0x0000000000017941 */ /* 0x000fea0003800000 */
.L_x_73:
        /* <DEDUP_REMOVED lines=8> */
.L_x_76:
[----:B------:R-:W-:Y:S05]  /*3d20*/  BSYNC B1 ;  /* 0x0000000000017941 */ /* 0x000fea0003800000 */
.L_x_75:
        /* <DEDUP_REMOVED lines=8> */
.L_x_78:
[----:B------:R-:W-:Y:S05]  /*3db0*/  BSYNC B1 ;  /* 0x0000000000017941 */ /* 0x000fea0003800000 */
.L_x_77:
[----:B-1---5:R-:W-:Y:S01]  /*3dc0*/  FMUL R5, R23, R92 ;  /* 0x0000005c17057220 */ /* 0x022fe20000400000 */
[----:B------:R-:W-:Y:S01]  /*3dd0*/  ISETP.GT.AND P3, PT, R3, RZ, P0 ;  /* 0x000000ff0300720c */ /* 0x000fe20000764270 */
[----:B------:R-:W-:Y:S02]  /*3de0*/  BSSY B1, `(.L_x_79) ;  /* 0x0000005000017945 */ /* 0x000fe40003800000 */
[----:B------:R-:W-:-:S05]  /*3df0*/  FFMA R5, R44, R88, R5 ;  /* 0x000000582c057223 */ /* 0x000fca0000000005 */
[----:B------:R1:W-:Y:S05]  /*3e00*/  @P2 STG.E desc[UR36][R10.64+0xa0], R5 ;  /* 0x0000a0050a002986 */ /* 0x0003ea000c101924 */
[----:B------:R-:W-:Y:S05]  /*3e10*/  @!P3 BRA `(.L_x_80) ;  /* 0x000000000004b947 */ /* 0x000fea0003800000 */
[----:B------:R0:W5:Y:S02]  /*3e20*/  LDG.E.LTC128B R23, desc[UR36][R6.64+0xa4] ;  /* 0x0000a42406177981 */ /* 0x000164000c1e1920 */
.L_x_80:
[----:B------:R-:W-:Y:S05]  /*3e30*/  BSYNC B1 ;  /* 0x0000000000017941 */ /* 0x000fea0003800000 */
.L_x_79:
[----:B-----5:R-:W-:Y:S01]  /*3e40*/  FMUL R14, R23, R92 ;  /* 0x0000005c170e7220 */ /* 0x020fe20000400000 */
[----:B------:R-:W-:Y:S01]  /*3e50*/  ISETP.GT.AND P2, PT, R3, 0x8, P1 ;  /* 0x000000080300780c */ /* 0x000fe20000f44270 */
[----:B------:R-:W-:Y:S02]  /*3e60*/  BSSY B1, `(.L_x_81) ;  /* 0x0000005000017945 */ /* 0x000fe40003800000 */
[----:B------:R-:W-:-:S05]  /*3e70*/  FFMA R45, R45, R88, R14 ;  /* 0x000000582d2d7223 */ /* 0x000fca000000000e */
[----:B------:R0:W-:Y:S05]  /*3e80*/  @P3 STG.E desc[UR36][R10.64+0xa4], R45 ;  /* 0x0000a42d0a003986 */ /* 0x0001ea000c101924 */
[----:B------:R-:W-:Y:S05]  /*3e90*/  @!P2 BRA `(.L_x_82) ;  /* 0x000000000004a947 */ /* 0x000fea0003800000 */
[----:B------:R0:W5:Y:S02]  /*3ea0*/  LDG.E.LTC128B R23, desc[UR36][R8.64+0xa0] ;  /* 0x0000a02408177981 */ /* 0x000164000c1e1920 */
.L_x_82:
[----:B------:R-:W-:Y:S05]  /*3eb0*/  BSYNC B1 ;  /* 0x0000000000017941 */ /* 0x000fea0003800000 */
.L_x_81:
        /* <DEDUP_REMOVED lines=8> */
.L_x_84:
[----:B------:R-:W-:Y:S05]  /*3f40*/  BSYNC B1 ;  /* 0x0000000000017941 */ /* 0x000fea0003800000 */
.L_x_83:
        /* <DEDUP_REMOVED lines=8> */
.L_x_86:
[----:B------:R-:W-:Y:S05]  /*3fd0*/  BSYNC B1 ;  /* 0x0000000000017941 */ /* 0x000fea0003800000 */
.L_x_85:
[----:B-1---5:R-:W-:Y:S01]  /*3fe0*/  FMUL R5, R23, R92 ;  /* 0x0000005c17057220 */ /* 0x022fe20000400000 */
[----:B------:R-:W-:Y:S01]  /*3ff0*/  ISETP.GT.AND P3, PT, R3, RZ, P0 ;  /* 0x000000ff0300720c */ /* 0x000fe20000764270 */
[----:B------:R-:W-:Y:S02]  /*4000*/  BSSY B1, `(.L_x_87) ;  /* 0x0000005000017945 */ /* 0x000fe40003800000 */
[----:B------:R-:W-:-:S05]  /*4010*/  FFMA R5, R48, R88, R5 ;  /* 0x0000005830057223 */ /* 0x000fca0000000005 */
[----:B------:R1:W-:Y:S05]  /*4020*/  @P2 STG.E desc[UR36][R10.64+0xc0], R5 ;  /* 0x0000c0050a002986 */ /* 0x0003ea000c101924 */
[----:B------:R-:W-:Y:S05]  /*4030*/  @!P3 BRA `(.L_x_88) ;  /* 0x000000000004b947 */ /* 0x000fea0003800000 */
[----:B------:R0:W5:Y:S02]  /*4040*/  LDG.E.LTC128B R23, desc[UR36][R6.64+0xc4] ;  /* 0x0000c42406177981 */ /* 0x000164000c1e1920 */
.L_x_88:
[----:B------:R-:W-:Y:S05]  /*4050*/  BSYNC B1 ;  /* 0x0000000000017941 */ /* 0x000fea0003800000 */
.L_x_87:
[----:B-----5:R-:W-:Y:S01]  /*4060*/  FMUL R14, R23, R92 ;  /* 0x0000005c170e7220 */ /* 0x020fe20000400000 */
[----:B------:R-:W-:Y:S01]  /*4070*/  ISETP.GT.AND P2, PT, R3, 0x8, P1 ;  /* 0x000000080300780c */ /* 0x000fe20000f44270 */
[----:B------:R-:W-:Y:S02]  /*4080*/  BSSY B1, `(.L_x_89) ;  /* 0x0000005000017945 */ /* 0x000fe40003800000 */
[----:B------:R-:W-:-:S05]  /*4090*/  FFMA R49, R49, R88, R14 ;  /* 0x0000005831317223 */ /* 0x000fca000000000e */
[----:B------:R0:W-:Y:S05]  /*40a0*/  @P3 STG.E desc[UR36][R10.64+0xc4], R49 ;  /* 0x0000c4310a003986 */ /* 0x0001ea000c101924 */
[----:B------:R-:W-:Y:S05]  /*40b0*/  @!P2 BRA `(.L_x_90) ;  /* 0x000000000004a947 */ /* 0x000fea0003800000 */
[----:B------:R0:W5:Y:S02]  /*40c0*/  LDG.E.LTC128B R23, desc[UR36][R8.64+0xc0] ;  /* 0x0000c02408177981 */ /* 0x000164000c1e1920 */
.L_x_90:
[----:B------:R-:W-:Y:S05]  /*40d0*/  BSYNC B1 ;  /* 0x0000000000017941 */ /* 0x000fea0003800000 */
.L_x_89:
        /* <DEDUP_REMOVED lines=8> */
.L_x_92:
[----:B------:R-:W-:Y:S05]  /*4160*/  BSYNC B1 ;  /* 0x0000000000017941 */ /* 0x000fea0003800000 */
.L_x_91:
        /* <DEDUP_REMOVED lines=8> */
.L_x_94:
[----:B------:R-:W-:Y:S05]  /*41f0*/  BSYNC B1 ;  /* 0x0000000000017941 */ /* 0x000fea0003800000 */
.L_x_93:
[----:B-1---5:R-:W-:Y:S01]  /*4200*/  FMUL R5, R23, R92 ;  /* 0x0000005c17057220 */ /* 0x022fe20000400000 */
[----:B------:R-:W-:Y:S01]  /*4210*/  ISETP.GT.AND P3, PT, R3, RZ, P0 ;  /* 0x000000ff0300720c */ /* 0x000fe20000764270 */
[----:B------:R-:W-:Y:S02]  /*4220*/  BSSY B1, `(.L_x_95) ;  /* 0x0000005000017945 */ /* 0x000fe40003800000 */
[----:B------:R-:W-:-:S05]  /*4230*/  FFMA R5, R52, R88, R5 ;  /* 0x0000005834057223 */ /* 0x000fca0000000005 */
[----:B------:R1:W-:Y:S05]  /*4240*/  @P2 STG.E desc[UR36][R10.64+0xe0], R5 ;  /* 0x0000e0050a002986 */ /* 0x0003ea000c101924 */
[----:B------:R-:W-:Y:S05]  /*4250*/  @!P3 BRA `(.L_x_96) ;  /* 0x000000000004b947 */ /* 0x000fea0003800000 */
[----:B------:R0:W5:Y:S02]  /*4260*/  LDG.E.LTC128B R23, desc[UR36][R6.64+0xe4] ;  /* 0x0000e42406177981 */ /* 0x000164000c1e1920 */
.L_x_96:
[----:B------:R-:W-:Y:S05]  /*4270*/  BSYNC B1 ;  /* 0x0000000000017941 */ /* 0x000fea0003800000 */
.L_x_95:
[----:B-----5:R-:W-:Y:S01]  /*4280*/  FMUL R14, R23, R92 ;  /* 0x0000005c170e7220 */ /* 0x020fe20000400000 */
[----:B------:R-:W-:Y:S01]  /*4290*/  ISETP.GT.AND P2, PT, R3, 0x8, P1 ;  /* 0x000000080300780c */ /* 0x000fe20000f44270 */
[----:B------:R-:W-:Y:S02]  /*42a0*/  BSSY B1, `(.L_x_97) ;  /* 0x0000005000017945 */ /* 0x000fe40003800000 */
[----:B------:R-:W-:-:S05]  /*42b0*/  FFMA R53, R53, R88, R14 ;  /* 0x0000005835357223 */ /* 0x000fca000000000e */
[----:B------:R0:W-:Y:S05]  /*42c0*/  @P3 STG.E desc[UR36][R10.64+0xe4], R53 ;  /* 0x0000e4350a003986 */ /* 0x0001ea000c101924 */
[----:B------:R-:W-:Y:S05]  /*42d0*/  @!P2 BRA `(.L_x_98) ;  /* 0x000000000004a947 */ /* 0x000fea0003800000 */
[----:B------:R0:W5:Y:S02]  /*42e0*/  LDG.E.LTC128B R23, desc[UR36][R8.64+0xe0] ;  /* 0x0000e02408177981 */ /* 0x000164000c1e1920 */
.L_x_98:
[----:B------:R-:W-:Y:S05]  /*42f0*/  BSYNC B1 ;  /* 0x0000000000017941 */ /* 0x000fea0003800000 */
.L_x_97:
        /* <DEDUP_REMOVED lines=8> */
.L_x_100:
[----:B------:R-:W-:Y:S05]  /*4380*/  BSYNC B1 ;  /* 0x0000000000017941 */ /* 0x000fea0003800000 */
.L_x_99:
        /* <DEDUP_REMOVED lines=8> */
.L_x_102:
[----:B------:R-:W-:Y:S05]  /*4410*/  BSYNC B1 ;  /* 0x0000000000017941 */ /* 0x000fea0003800000 */
.L_x_101:
[----:B-1---5:R-:W-:Y:S01]  /*4420*/  FMUL R5, R23, R92 ;  /* 0x0000005c17057220 */ /* 0x022fe20000400000 */
[----:B------:R-:W-:Y:S01]  /*4430*/  ISETP.GT.AND P3, PT, R3, RZ, P0 ;  /* 0x000000ff0300720c */ /* 0x000fe20000764270 */
[----:B------:R-:W-:Y:S02]  /*4440*/  BSSY B1, `(.L_x_103) ;  /* 0x0000005000017945 */ /* 0x000fe40003800000 */
[----:B------:R-:W-:-:S05]  /*4450*/  FFMA R5, R56, R88, R5 ;  /* 0x0000005838057223 */ /* 0x000fca0000000005 */
[----:B------:R1:W-:Y:S05]  /*4460*/  @P2 STG.E desc[UR36][R10.64+0x100], R5 ;  /* 0x000100050a002986 */ /* 0x0003ea000c101924 */
[----:B------:R-:W-:Y:S05]  /*4470*/  @!P3 BRA `(.L_x_104) ;  /* 0x000000000004b947 */ /* 0x000fea0003800000 */
[----:B------:R0:W5:Y:S02]  /*4480*/  LDG.E.LTC128B R23, desc[UR36][R6.64+0x104] ;  /* 0x0001042406177981 */ /* 0x000164000c1e1920 */
.L_x_104:
[----:B------:R-:W-:Y:S05]  /*4490*/  BSYNC B1 ;  /* 0x0000000000017941 */ /* 0x000fea0003800000 */
.L_x_103:
[----:B-----5:R-:W-:Y:S01]  /*44a0*/  FMUL R14, R23, R92 ;  /* 0x0000005c170e7220 */ /* 0x020fe20000400000 */
[----:B------:R-:W-:Y:S01]  /*44b0*/  ISETP.GT.AND P2, PT, R3, 0x8, P1 ;  /* 0x000000080300780c */ /* 0x000fe20000f44270 */
[----:B------:R-:W-:Y:S02]  /*44c0*/  BSSY B1, `(.L_x_105) ;  /* 0x0000005000017945 */ /* 0x000fe40003800000 */
[----:B------:R-:W-:-:S05]  /*44d0*/  FFMA R57, R57, R88, R14 ;  /* 0x0000005839397223 */ /* 0x000fca000000000e */
[----:B------:R0:W-:Y:S05]  /*44e0*/  @P3 STG.E desc[UR36][R10.64+0x104], R57 ;  /* 0x000104390a003986 */ /* 0x0001ea000c101924 */
[----:B------:R-:W-:Y:S05]  /*44f0*/  @!P2 BRA `(.L_x_106) ;  /* 0x000000000004a947 */ /* 0x000fea0003800000 */
[----:B------:R0:W5:Y:S02]  /*4500*/  LDG.E.LTC128B R23, desc[UR36][R8.64+0x100] ;  /* 0x0001002408177981 */ /* 0x000164000c1e1920 */
.L_x_106:
[----:B------:R-:W-:Y:S05]  /*4510*/  BSYNC B1 ;  /* 0x0000000000017941 */ /* 0x000fea0003800000 */
.L_x_105:
        /* <DEDUP_REMOVED lines=8> */
.L_x_108:
[----:B------:R-:W-:Y:S05]  /*45a0*/  BSYNC B1 ;  /* 0x0000000000017941 */ /* 0x000fea0003800000 */
.L_x_107:
        /* <DEDUP_REMOVED lines=8> */
.L_x_110:
[----:B------:R-:W-:Y:S05]  /*4630*/  BSYNC B1 ;  /* 0x0000000000017941 */ /* 0x000fea0003800000 */
.L_x_109:
[----:B-1---5:R-:W-:Y:S01]  /*4640*/  FMUL R5, R23, R92 ;  /* 0x0000005c17057220 */ /* 0x022fe20000400000 */
[----:B------:R-:W-:Y:S01]  /*4650*/  ISETP.GT.AND P3, PT, R3, RZ, P0 ;  /* 0x000000ff0300720c */ /* 0x000fe20000764270 */
[----:B------:R-:W-:Y:S02]  /*4660*/  BSSY B1, `(.L_x_111) ;  /* 0x0000005000017945 */ /* 0x000fe40003800000 */
[----:B------:R-:W-:-:S05]  /*4670*/  FFMA R5, R60, R88, R5 ;  /* 0x000000583c057223 */ /* 0x000fca0000000005 */
[----:B------:R1:W-:Y:S05]  /*4680*/  @P2 STG.E desc[UR36][R10.64+0x120], R5 ;  /* 0x000120050a002986 */ /* 0x0003ea000c101924 */
[----:B------:R-:W-:Y:S05]  /*4690*/  @!P3 BRA `(.L_x_112) ;  /* 0x000000000004b947 */ /* 0x000fea0003800000 */
[----:B------:R0:W5:Y:S02]  /*46a0*/  LDG.E.LTC128B R23, desc[UR36][R6.64+0x124] ;  /* 0x0001242406177981 */ /* 0x000164000c1e1920 */
.L_x_112:
[----:B------:R-:W-:Y:S05]  /*46b0*/  BSYNC B1 ;  /* 0x0000000000017941 */ /* 0x000fea0003800000 */
.L_x_111:
[----:B-----5:R-:W-:Y:S01]  /*46c0*/  FMUL R14, R23, R92 ;  /* 0x0000005c170e7220 */ /* 0x020fe20000400000 */
[----:B------:R-:W-:Y:S01]  /*46d0*/  ISETP.GT.AND P2, PT, R3, 0x8, P1 ;  /* 0x000000080300780c */ /* 0x000fe20000f44270 */
[----:B------:R-:W-:Y:S02]  /*46e0*/  BSSY B1, `(.L_x_113) ;  /* 0x0000005000017945 */ /* 0x000fe40003800000 */
[----:B------:R-:W-:-:S05]  /*46f0*/  FFMA R61, R61, R88, R14 ;  /* 0x000000583d3d7223 */ /* 0x000fca000000000e */
[----:B------:R0:W-:Y:S05]  /*4700*/  @P3 STG.E desc[UR36][R10.64+0x124], R61 ;  /* 0x0001243d0a003986 */ /* 0x0001ea000c101924 */
[----:B------:R-:W-:Y:S05]  /*4710*/  @!P2 BRA `(.L_x_114) ;  /* 0x000000000004a947 */ /* 0x000fea0003800000 */
[----:B------:R0:W5:Y:S02]  /*4720*/  LDG.E.LTC128B R23, desc[UR36][R8.64+0x120] ;  /* 0x0001202408177981 */ /* 0x000164000c1e1920 */
.L_x_114:
[----:B------:R-:W-:Y:S05]  /*4730*/  BSYNC B1 ;  /* 0x0000000000017941 */ /* 0x000fea0003800000 */
.L_x_113:
        /* <DEDUP_REMOVED lines=8> */
.L_x_116:
[----:B------:R-:W-:Y:S05]  /*47c0*/  BSYNC B1 ;  /* 0x0000000000017941 */ /* 0x000fea0003800000 */
.L_x_115:
        /* <DEDUP_REMOVED lines=8> */
.L_x_118:
[----:B------:R-:W-:Y:S05]  /*4850*/  BSYNC B1 ;  /* 0x0000000000017941 */ /* 0x000fea0003800000 */
.L_x_117:
[----:B-1---5:R-:W-:Y:S01]  /*4860*/  FMUL R5, R23, R92 ;  /* 0x0000005c17057220 */ /* 0x022fe20000400000 */
[----:B------:R-:W-:Y:S01]  /*4870*/  ISETP.GT.AND P3, PT, R3, RZ, P0 ;  /* 0x000000ff0300720c */ /* 0x000fe20000764270 */
[----:B------:R-:W-:Y:S02]  /*4880*/  BSSY B1, `(.L_x_119) ;  /* 0x0000005000017945 */ /* 0x000fe40003800000 */
[----:B------:R-:W-:-:S05]  /*4890*/  FFMA R5, R64, R88, R5 ;  /* 0x0000005840057223 */ /* 0x000fca0000000005 */
[----:B------:R1:W-:Y:S05]  /*48a0*/  @P2 STG.E desc[UR36][R10.64+0x140], R5 ;  /* 0x000140050a002986 */ /* 0x0003ea000c101924 */
[----:B------:R-:W-:Y:S05]  /*48b0*/  @!P3 BRA `(.L_x_120) ;  /* 0x000000000004b947 */ /* 0x000fea0003800000 */
[----:B------:R0:W5:Y:S02]  /*48c0*/  LDG.E.LTC128B R23, desc[UR36][R6.64+0x144] ;  /* 0x0001442406177981 */ /* 0x000164000c1e1920 */
.L_x_120:
[----:B------:R-:W-:Y:S05]  /*48d0*/  BSYNC B1 ;  /* 0x0000000000017941 */ /* 0x000fea0003800000 */
.L_x_119:
[----:B-----5:R-:W-:Y:S01]  /*48e0*/  FMUL R14, R23, R92 ;  /* 0x0000005c170e7220 */ /* 0x020fe20000400000 */
[----:B------:R-:W-:Y:S01]  /*48f0*/  ISETP.GT.AND P2, PT, R3, 0x8, P1 ;  /* 0x000000080300780c */ /* 0x000fe20000f44270 */
[----:B------:R-:W-:Y:S02]  /*4900*/  BSSY B1, `(.L_x_121) ;  /* 0x0000005000017945 */ /* 0x000fe40003800000 */
[----:B------:R-:W-:-:S05]  /*4910*/  FFMA R65, R65, R88, R14 ;  /* 0x0000005841417223 */ /* 0x000fca000000000e */
[----:B------:R0:W-:Y:S05]  /*4920*/  @P3 STG.E desc[UR36][R10.64+0x144], R65 ;  /* 0x000144410a003986 */ /* 0x0001ea000c101924 */
[----:B------:R-:W-:Y:S05]  /*4930*/  @!P2 BRA `(.L_x_122) ;  /* 0x000000000004a947 */ /* 0x000fea0003800000 */
[----:B------:R0:W5:Y:S02]  /*4940*/  LDG.E.LTC128B R23, desc[UR36][R8.64+0x140] ;  /* 0x0001402408177981 */ /* 0x000164000c1e1920 */
.L_x_122:
[----:B------:R-:W-:Y:S05]  /*4950*/  BSYNC B1 ;  /* 0x0000000000017941 */ /* 0x000fea0003800000 */
.L_x_121:
        /* <DEDUP_REMOVED lines=8> */
.L_x_124:
[----:B------:R-:W-:Y:S05]  /*49e0*/  BSYNC B1 ;  /* 0x0000000000017941 */ /* 0x000fea0003800000 */
.L_x_123:
        /* <DEDUP_REMOVED lines=8> */
.L_x_126:
[----:B------:R-:W-:Y:S05]  /*4a70*/  BSYNC B1 ;  /* 0x0000000000017941 */ /* 0x000fea0003800000 */
.L_x_125:
[----:B-1---5:R-:W-:Y:S01]  /*4a80*/  FMUL R5, R23, R92 ;  /* 0x0000005c17057220 */ /* 0x022fe20000400000 */
[----:B------:R-:W-:Y:S01]  /*4a90*/  ISETP.GT.AND P3, PT, R3, RZ, P0 ;  /* 0x000000ff0300720c */ /* 0x000fe20000764270 */
[----:B------:R-:W-:Y:S02]  /*4aa0*/  BSSY B1, `(.L_x_127) ;  /* 0x0000005000017945 */ /* 0x000fe40003800000 */
[----:B------:R-:W-:-:S05]  /*4ab0*/  FFMA R5, R68, R88, R5 ;  /* 0x0000005844057223 */ /* 0x000fca0000000005 */
[----:B------:R1:W-:Y:S05]  /*4ac0*/  @P2 STG.E desc[UR36][R10.64+0x160], R5 ;  /* 0x000160050a002986 */ /* 0x0003ea000c101924 */
[----:B------:R-:W-:Y:S05]  /*4ad0*/  @!P3 BRA `(.L_x_128) ;  /* 0x000000000004b947 */ /* 0x000fea0003800000 */
[----:B------:R0:W5:Y:S02]  /*4ae0*/  LDG.E.LTC128B R23, desc[UR36][R6.64+0x164] ;  /* 0x0001642406177981 */ /* 0x000164000c1e1920 */
.L_x_128:
[----:B------:R-:W-:Y:S05]  /*4af0*/  BSYNC B1 ;  /* 0x0000000000017941 */ /* 0x000fea0003800000 */
.L_x_127:
[----:B-----5:R-:W-:Y:S01]  /*4b00*/  FMUL R14, R23, R92 ;  /* 0x0000005c170e7220 */ /* 0x020fe20000400000 */
[----:B------:R-:W-:Y:S01]  /*4b10*/  ISETP.GT.AND P2, PT, R3, 0x8, P1 ;  /* 0x000000080300780c */ /* 0x000fe20000f44270 */
[----:B------:R-:W-:Y:S02]  /*4b20*/  BSSY B1, `(.L_x_129) ;  /* 0x0000005000017945 */ /* 0x000fe40003800000 */
[----:B------:R-:W-:-:S05]  /*4b30*/  FFMA R69, R69, R88, R14 ;  /* 0x0000005845457223 */ /* 0x000fca000000000e */
[----:B------:R0:W-:Y:S05]  /*4b40*/  @P3 STG.E desc[UR36][R10.64+0x164], R69 ;  /* 0x000164450a003986 */ /* 0x0001ea000c101924 */
[----:B------:R-:W-:Y:S05]  /*4b50*/  @!P2 BRA `(.L_x_130) ;  /* 0x000000000004a947 */ /* 0x000fea0003800000 */
[----:B------:R0:W5:Y:S02]  /*4b60*/  LDG.E.LTC128B R23, desc[UR36][R8.64+0x160] ;  /* 0x0001602408177981 */ /* 0x000164000c1e1920 */
.L_x_130:
[----:B------:R-:W-:Y:S05]  /*4b70*/  BSYNC B1 ;  /* 0x0000000000017941 */ /* 0x000fea0003800000 */
.L_x_129:
        /* <DEDUP_REMOVED lines=8> */
.L_x_132:
[----:B------:R-:W-:Y:S05]  /*4c00*/  BSYNC B1 ;  /* 0x0000000000017941 */ /* 0x000fea0003800000 */
.L_x_131:
        /* <DEDUP_REMOVED lines=8> */
.L_x_134:
[----:B------:R-:W-:Y:S05]  /*4c90*/  BSYNC B1 ;  /* 0x0000000000017941 */ /* 0x000fea0003800000 */
.L_x_133:
[----:B-1---5:R-:W-:Y:S01]  /*4ca0*/  FMUL R5, R23, R92 ;  /* 0x0000005c17057220 */ /* 0x022fe20000400000 */
[----:B------:R-:W-:Y:S01]  /*4cb0*/  ISETP.GT.AND P3, PT, R3, RZ, P0 ;  /* 0x000000ff0300720c */ /* 0x000fe20000764270 */
[----:B------:R-:W-:Y:S02]  /*4cc0*/  BSSY B1, `(.L_x_135) ;  /* 0x0000005000017945 */ /* 0x000fe40003800000 */
[----:B------:R-:W-:-:S05]  /*4cd0*/  FFMA R5, R72, R88, R5 ;  /* 0x0000005848057223 */ /* 0x000fca0000000005 */
[----:B------:R1:W-:Y:S05]  /*4ce0*/  @P2 STG.E desc[UR36][R10.64+0x180], R5 ;  /* 0x000180050a002986 */ /* 0x0003ea000c101924 */
[----:B------:R-:W-:Y:S05]  /*4cf0*/  @!P3 BRA `(.L_x_136) ;  /* 0x000000000004b947 */ /* 0x000fea0003800000 */
[----:B------:R0:W5:Y:S02]  /*4d00*/  LDG.E.LTC128B R23, desc[UR36][R6.64+0x184] ;  /* 0x0001842406177981 */ /* 0x000164000c1e1920 */
.L_x_136:
[----:B------:R-:W-:Y:S05]  /*4d10*/  BSYNC B1 ;  /* 0x0000000000017941 */ /* 0x000fea0003800000 */
.L_x_135:
[----:B-----5:R-:W-:Y:S01]  /*4d20*/  FMUL R14, R23, R92 ;  /* 0x0000005c170e7220 */ /* 0x020fe20000400000 */
[----:B------:R-:W-:Y:S01]  /*4d30*/  ISETP.GT.AND P2, PT, R3, 0x8, P1 ;  /* 0x000000080300780c */ /* 0x000fe20000f44270 */
[----:B------:R-:W-:Y:S02]  /*4d40*/  BSSY B1, `(.L_x_137) ;  /* 0x0000005000017945 */ /* 0x000fe40003800000 */
[----:B------:R-:W-:-:S05]  /*4d50*/  FFMA R73, R73, R88, R14 ;  /* 0x0000005849497223 */ /* 0x000fca000000000e */
[----:B------:R0:W-:Y:S05]  /*4d60*/  @P3 STG.E desc[UR36][R10.64+0x184], R73 ;  /* 0x000184490a003986 */ /* 0x0001ea000c101924 */
[----:B------:R-:W-:Y:S05]  /*4d70*/  @!P2 BRA `(.L_x_138) ;  /* 0x000000000004a947 */ /* 0x000fea0003800000 */
[----:B------:R0:W5:Y:S02]  /*4d80*/  LDG.E.LTC128B R23, desc[UR36][R8.64+0x180] ;  /* 0x0001802408177981 */ /* 0x000164000c1e1920 */
.L_x_138:
[----:B------:R-:W-:Y:S05]  /*4d90*/  BSYNC B1 ;  /* 0x0000000000017941 */ /* 0x000fea0003800000 */
.L_x_137:
        /* <DEDUP_REMOVED lines=8> */
.L_x_140:
[----:B------:R-:W-:Y:S05]  /*4e20*/  BSYNC B1 ;  /* 0x0000000000017941 */ /* 0x000fea0003800000 */
.L_x_139:
        /* <DEDUP_REMOVED lines=8> */
.L_x_142:
[----:B------:R-:W-:Y:S05]  /*4eb0*/  BSYNC B1 ;  /* 0x0000000000017941 */ /* 0x000fea0003800000 */
.L_x_141:
[----:B-1---5:R-:W-:Y:S01]  /*4ec0*/  FMUL R5, R23, R92 ;  /* 0x0000005c17057220 */ /* 0x022fe20000400000 */
[----:B------:R-:W-:Y:S01]  /*4ed0*/  ISETP.GT.AND P3, PT, R3, RZ, P0 ;  /* 0x000000ff0300720c */ /* 0x000fe20000764270 */
[----:B------:R-:W-:Y:S02]  /*4ee0*/  BSSY B1, `(.L_x_143) ;  /* 0x0000005000017945 */ /* 0x000fe40003800000 */
[----:B------:R-:W-:-:S05]  /*4ef0*/  FFMA R5, R76, R88, R5 ;  /* 0x000000584c057223 */ /* 0x000fca0000000005 */
[----:B------:R1:W-:Y:S05]  /*4f00*/  @P2 STG.E desc[UR36][R10.64+0x1a0], R5 ;  /* 0x0001a0050a002986 */ /* 0x0003ea000c101924 */
[----:B------:R-:W-:Y:S05]  /*4f10*/  @!P3 BRA `(.L_x_144) ;  /* 0x000000000004b947 */ /* 0x000fea0003800000 */
[----:B------:R0:W5:Y:S02]  /*4f20*/  LDG.E.LTC128B R23, desc[UR36][R6.64+0x1a4] ;  /* 0x0001a42406177981 */ /* 0x000164000c1e1920 */
.L_x_144:
[----:B------:R-:W-:Y:S05]  /*4f30*/  BSYNC B1 ;  /* 0x0000000000017941 */ /* 0x000fea0003800000 */
.L_x_143:
[----:B-----5:R-:W-:Y:S01]  /*4f40*/  FMUL R14, R23, R92 ;  /* 0x0000005c170e7220 */ /* 0x020fe20000400000 */
[----:B------:R-:W-:Y:S01]  /*4f50*/  ISETP.GT.AND P2, PT, R3, 0x8, P1 ;  /* 0x000000080300780c */ /* 0x000fe20000f44270 */
[----:B------:R-:W-:Y:S02]  /*4f60*/  BSSY B1, `(.L_x_145) ;  /* 0x0000005000017945 */ /* 0x000fe40003800000 */
[----:B------:R-:W-:-:S05]  /*4f70*/  FFMA R77, R77, R88, R14 ;  /* 0x000000584d4d7223 */ /* 0x000fca000000000e */
[----:B------:R0:W-:Y:S05]  /*4f80*/  @P3 STG.E desc[UR36][R10.64+0x1a4], R77 ;  /* 0x0001a44d0a003986 */ /* 0x0001ea000c101924 */
[----:B------:R-:W-:Y:S05]  /*4f90*/  @!P2 BRA `(.L_x_146) ;  /* 0x000000000004a947 */ /* 0x000fea0003800000 */
[----:B------:R0:W5:Y:S02]  /*4fa0*/  LDG.E.LTC128B R23, desc[UR36][R8.64+0x1a0] ;  /* 0x0001a02408177981 */ /* 0x000164000c1e1920 */
.L_x_146:
[----:B------:R-:W-:Y:S05]  /*4fb0*/  BSYNC B1 ;  /* 0x0000000000017941 */ /* 0x000fea0003800000 */
.L_x_145:
        /* <DEDUP_REMOVED lines=8> */
.L_x_148:
[----:B------:R-:W-:Y:S05]  /*5040*/  BSYNC B1 ;  /* 0x0000000000017941 */ /* 0x000fea0003800000 */
.L_x_147:
        /* <DEDUP_REMOVED lines=8> */
.L_x_150:
[----:B------:R-:W-:Y:S05]  /*50d0*/  BSYNC B1 ;  /* 0x0000000000017941 */ /* 0x000fea0003800000 */
.L_x_149:
[----:B-1---5:R-:W-:Y:S01]  /*50e0*/  FMUL R5, R23, R92 ;  /* 0x0000005c17057220 */ /* 0x022fe20000400000 */
[----:B------:R-:W-:Y:S01]  /*50f0*/  ISETP.GT.AND P3, PT, R3, RZ, P0 ;  /* 0x000000ff0300720c */ /* 0x000fe20000764270 */
[----:B------:R-:W-:Y:S02]  /*5100*/  BSSY B1, `(.L_x_151) ;  /* 0x0000005000017945 */ /* 0x000fe40003800000 */
[----:B------:R-:W-:-:S05]  /*5110*/  FFMA R5, R80, R88, R5 ;  /* 0x0000005850057223 */ /* 0x000fca0000000005 */
[----:B------:R1:W-:Y:S05]  /*5120*/  @P2 STG.E desc[UR36][R10.64+0x1c0], R5 ;  /* 0x0001c0050a002986 */ /* 0x0003ea000c101924 */
[----:B------:R-:W-:Y:S05]  /*5130*/  @!P3 BRA `(.L_x_152) ;  /* 0x000000000004b947 */ /* 0x000fea0003800000 */
[----:B------:R0:W5:Y:S02]  /*5140*/  LDG.E.LTC128B R23, desc[UR36][R6.64+0x1c4] ;  /* 0x0001c42406177981 */ /* 0x000164000c1e1920 */
.L_x_152:
[----:B------:R-:W-:Y:S05]  /*5150*/  BSYNC B1 ;  /* 0x0000000000017941 */ /* 0x000fea0003800000 */
.L_x_151:
[----:B-----5:R-:W-:Y:S01]  /*5160*/  FMUL R14, R23, R92 ;  /* 0x0000005c170e7220 */ /* 0x020fe20000400000 */
[----:B------:R-:W-:Y:S01]  /*5170*/  ISETP.GT.AND P2, PT, R3, 0x8, P1 ;  /* 0x000000080300780c */ /* 0x000fe20000f44270 */
[----:B------:R-:W-:Y:S02]  /*5180*/  BSSY B1, `(.L_x_153) ;  /* 0x0000005000017945 */ /* 0x000fe40003800000 */
[----:B------:R-:W-:-:S05]  /*5190*/  FFMA R81, R81, R88, R14 ;  /* 0x0000005851517223 */ /* 0x000fca000000000e */
[----:B------:R0:W-:Y:S05]  /*51a0*/  @P3 STG.E desc[UR36][R10.64+0x1c4], R81 ;  /* 0x0001c4510a003986 */ /* 0x0001ea000c101924 */
[----:B------:R-:W-:Y:S05]  /*51b0*/  @!P2 BRA `(.L_x_154) ;  /* 0x000000000004a947 */ /* 0x000fea0003800000 */
[----:B------:R0:W5:Y:S02]  /*51c0*/  LDG.E.LTC128B R23, desc[UR36][R8.64+0x1c0] ;  /* 0x0001c02408177981 */ /* 0x000164000c1e1920 */
.L_x_154:
[----:B------:R-:W-:Y:S05]  /*51d0*/  BSYNC B1 ;  /* 0x0000000000017941 */ /* 0x000fea0003800000 */
.L_x_153:
        /* <DEDUP_REMOVED lines=8> */
.L_x_156:
[----:B------:R-:W-:Y:S05]  /*5260*/  BSYNC B1 ;  /* 0x0000000000017941 */ /* 0x000fea0003800000 */
.L_x_155:
[----:B-----5:R-:W-:Y:S01]  /*5270*/  FMUL R14, R23, R92 ;  /* 0x0000005c170e7220 */ /* 0x020fe20000400000 */
[----:B------:R-:W-:Y:S01]  /*5280*/  ISETP.GT.AND P0, PT, R4, 0x79, PT ;  /* 0x000000790400780c */ /* 0x000fe20003f04270 */
[----:B------:R-:W-:Y:S01]  /*5290*/  @P3 IMAD.MOV.U32 R4, RZ, RZ, R12 ;  /* 0x000000ffff043224 */ /* 0x000fe200078e000c */
[----:B------:R-:W-:Y:S01]  /*52a0*/  ISETP.GT.AND P2, PT, R3, RZ, P1 ;  /* 0x000000ff0300720c */ /* 0x000fe20000f44270 */
[----:B------:R-:W-:Y:S01]  /*52b0*/  FFMA R83, R83, R88, R14 ;  /* 0x0000005853537223 */ /* 0x000fe2000000000e */
[----:B-1----:R-:W-:Y:S01]  /*52c0*/  @P3 IMAD.MOV.U32 R5, RZ, RZ, R13 ;  /* 0x000000ffff053224 */ /* 0x002fe200078e000d */
[----:B------:R-:W-:Y:S04]  /*52d0*/  BSSY B1, `(.L_x_157) ;  /* 0x0000004000017945 */ /* 0x000fe80003800000 */
[----:B------:R1:W-:Y:S06]  /*52e0*/  @P3 STG.E desc[UR36][R4.64+0x1c4], R83 ;  /* 0x0001c45304003986 */ /* 0x0003ec000c101924 */
[----:B------:R-:W-:Y:S05]  /*52f0*/  @!P2 BRA `(.L_x_158) ;  /* 0x000000000004a947 */ /* 0x000fea0003800000 */
[----:B------:R0:W5:Y:S02]  /*5300*/  LDG.E.LTC128B R23, desc[UR36][R6.64+0x1e0] ;  /* 0x0001e02406177981 */ /* 0x000164000c1e1920 */
.L_x_158:
[----:B------:R-:W-:Y:S05]  /*5310*/  BSYNC B1 ;  /* 0x0000000000017941 */ /* 0x000fea0003800000 */
.L_x_157:
[----:B-1---5:R-:W-:Y:S01]  /*5320*/  FMUL R5, R23, R92 ;  /* 0x0000005c17057220 */ /* 0x022fe20000400000 */
[----:B------:R-:W-:Y:S01]  /*5330*/  @P2 IMAD.MOV.U32 R4, RZ, RZ, R10 ;  /* 0x000000ffff042224 */ /* 0x000fe200078e000a */
[----:B------:R-:W-:Y:S01]  /*5340*/  ISETP.GT.AND P3, PT, R3, RZ, P0 ;  /* 0x000000ff0300720c */ /* 0x000fe20000764270 */
[----:B------:R-:W-:Y:S01]  /*5350*/  BSSY B1, `(.L_x_159) ;  /* 0x0000006000017945 */ /* 0x000fe20003800000 */
[----:B------:R-:W-:Y:S01]  /*5360*/  FFMA R15, R84, R88, R5 ;  /* 0x00000058540f7223 */ /* 0x000fe20000000005 */
[----:B------:R-:W-:-:S05]  /*5370*/  @P2 IMAD.MOV.U32 R5, RZ, RZ, R11 ;  /* 0x000000ffff052224 */ /* 0x000fca00078e000b */
[----:B------:R1:W-:Y:S05]  /*5380*/  @P2 STG.E desc[UR36][R4.64+0x1e0], R15 ;  /* 0x0001e00f04002986 */ /* 0x0003ea000c101924 */
[----:B------:R-:W-:Y:S05]  /*5390*/  @!P3 BRA `(.L_x_160) ;  /* 0x000000000004b947 */ /* 0x000fea0003800000 */
[----:B------:R0:W5:Y:S02]  /*53a0*/  LDG.E.LTC128B R23, desc[UR36][R6.64+0x1e4] ;  /* 0x0001e42406177981 */ /* 0x000164000c1e1920 */
.L_x_160:
[----:B------:R-:W-:Y:S05]  /*53b0*/  BSYNC B1 ;  /* 0x0000000000017941 */ /* 0x000fea0003800000 */
.L_x_159:
[----:B-1---5:R-:W-:Y:S01]  /*53c0*/  FMUL R4, R23, R92 ;  /* 0x0000005c17047220 */ /* 0x022fe20000400000 */
[----:B------:R-:W-:Y:S01]  /*53d0*/  ISETP.GT.AND P1, PT, R3, 0x8, P1 ;  /* 0x000000080300780c */ /* 0x000fe20000f24270 */
[----:B------:R-:W-:Y:S02]  /*53e0*/  BSSY B1, `(.L_x_161) ;  /* 0x0000005000017945 */ /* 0x000fe40003800000 */
[----:B------:R-:W-:-:S05]  /*53f0*/  FFMA R85, R85, R88, R4 ;  /* 0x0000005855557223 */ /* 0x000fca0000000004 */
[----:B------:R1:W-:Y:S05]  /*5400*/  @P3 STG.E desc[UR36][R10.64+0x1e4], R85 ;  /* 0x0001e4550a003986 */ /* 0x0003ea000c101924 */
[----:B------:R-:W-:Y:S05]  /*5410*/  @!P1 BRA `(.L_x_162) ;  /* 0x0000000000049947 */ /* 0x000fea0003800000 */
[----:B------:R0:W5:Y:S02]  /*5420*/  LDG.E.LTC128B R23, desc[UR36][R8.64+0x1e0] ;  /* 0x0001e02408177981 */ /* 0x000164000c1e1920 */
.L_x_162:
[----:B------:R-:W-:Y:S05]  /*5430*/  BSYNC B1 ;  /* 0x0000000000017941 */ /* 0x000fea0003800000 */
.L_x_161:
[----:B-----5:R-:W-:Y:S01]  /*5440*/  FMUL R5, R23, R92 ;  /* 0x0000005c17057220 */ /* 0x020fe20000400000 */
[----:B------:R-:W-:Y:S01]  /*5450*/  @P1 IMAD.MOV.U32 R4, RZ, RZ, R12 ;  /* 0x000000ffff041224 */ /* 0x000fe200078e000c */
[----:B------:R-:W-:Y:S01]  /*5460*/  ISETP.GT.AND P0, PT, R3, 0x8, P0 ;  /* 0x000000080300780c */ /* 0x000fe20000704270 */
[----:B------:R-:W-:Y:S01]  /*5470*/  BSSY B1, `(.L_x_163) ;  /* 0x0000006000017945 */ /* 0x000fe20003800000 */
[----:B0---4-:R-:W-:Y:S01]  /*5480*/  FFMA R7, R86, R88, R5 ;  /* 0x0000005856077223 */ /* 0x011fe20000000005 */
[----:B------:R-:W-:-:S05]  /*5490*/  @P1 IMAD.MOV.U32 R5, RZ, RZ, R13 ;  /* 0x000000ffff051224 */ /* 0x000fca00078e000d */
[----:B------:R0:W-:Y:S05]  /*54a0*/  @P1 STG.E desc[UR36][R4.64+0x1e0], R7 ;  /* 0x0001e00704001986 */ /* 0x0001ea000c101924 */
[----:B------:R-:W-:Y:S05]  /*54b0*/  @!P0 BRA `(.L_x_164) ;  /* 0x0000000000048947 */ /* 0x000fea0003800000 */
[----:B------:R4:W5:Y:S02]  /*54c0*/  LDG.E.LTC128B R23, desc[UR36][R8.64+0x1e4] ;  /* 0x0001e42408177981 */ /* 0x000964000c1e1920 */
.L_x_164:
[----:B------:R-:W-:Y:S05]  /*54d0*/  BSYNC B1 ;  /* 0x0000000000017941 */ /* 0x000fea0003800000 */
.L_x_163:
[----:B0----5:R-:W-:-:S04]  /*54e0*/  FMUL R4, R23, R92 ;  /* 0x0000005c17047220 */ /* 0x021fc80000400000 */
[----:B------:R-:W-:Y:S01]  /*54f0*/  FFMA R87, R87, R88, R4 ;  /* 0x0000005857577223 */ /* 0x000fe20000000004 */
[----:B------:R-:W-:Y:S06]  /*5500*/  @!P0 BRA `(.L_x_165) ;  /* 0x0000000c00c08947 */ /* 0x000fec0003800000 */
[----:B------:R0:W-:Y:S01]  /*5510*/  STG.E desc[UR36][R12.64+0x1e4], R87 ;  /* 0x0001e4570c007986 */ /* 0x0001e2000c101924 */
[----:B------:R-:W-:Y:S05]  /*5520*/  BRA `(.L_x_165) ;  /* 0x0000000c00b87947 */ /* 0x000fea0003800000 */
.L_x_40:
[----:B------:R-:W-:Y:S01]  /*5530*/  ULDC.64 UR4, c[0x0][0x5c0] ;  /* 0x0001700000047ab9 */ /* 0x000fe20000000a00 */
[----:B------:R-:W-:Y:S01]  /*5540*/  ISETP.GT.AND P1, PT, R4, 0x1, PT ;  /* 0x000000010400780c */ /* 0x000fe20003f24270 */
[-C--:B------:R-:W-:Y:S01]  /*5550*/  FMUL R5, R24, R88.reuse ;  /* 0x0000005818057220 */ /* 0x080fe20000400000 */
[----:B------:R-:W-:Y:S01]  /*5560*/  LEA R6, P2, R106, UR4, 0x2 ;  /* 0x000000046a067c11 */ /* 0x000fe2000f8410ff */
[-C--:B------:R-:W-:Y:S01]  /*5570*/  FMUL R25, R25, R88.reuse ;  /* 0x0000005819197220 */ /* 0x080fe20000400000 */
[----:B------:R-:W-:Y:S01]  /*5580*/  ISETP.GT.AND P4, PT, R3, RZ, P1 ;  /* 0x000000ff0300720c */ /* 0x000fe20000f84270 */
[-C--:B------:R-:W-:Y:S01]  /*5590*/  FMUL R11, R26, R88.reuse ;  /* 0x000000581a0b7220 */ /* 0x080fe20000400000 */
[----:B------:R-:W-:Y:S01]  /*55a0*/  LEA.HI.X R7, R106, UR5, R115, 0x2, P2 ;  /* 0x000000056a077c11 */ /* 0x000fe200090f1473 */
[-C--:B------:R-:W-:Y:S01]  /*55b0*/  FMUL R27, R27, R88.reuse ;  /* 0x000000581b1b7220 */ /* 0x080fe20000400000 */
[----:B------:R-:W-:Y:S01]  /*55c0*/  ISETP.GT.AND P2, PT, R3, 0x8, P0 ;  /* 0x000000080300780c */ /* 0x000fe20000744270 */
[----:B------:R-:W-:Y:S01]  /*55d0*/  FMUL R29, R29, R88 ;  /* 0x000000581d1d7220 */ /* 0x000fe20000400000 */
[C---:B------:R-:W-:Y:S01]  /*55e0*/  SHF.L.U64.HI R9, R98.reuse, 0x2, R97 ;  /* 0x0000000262097819 */ /* 0x040fe20000010261 */
[----:B------:R0:W-:Y:S01]  /*55f0*/  @P3 STG.E desc[UR36][R6.64], R5 ;  /* 0x0000000506003986 */ /* 0x0001e2000c101924 */
[----:B------:R-:W-:Y:S01]  /*5600*/  LEA R8, P3, R98, R6, 0x2 ;  /* 0x0000000662087211 */ /* 0x000fe200078610ff */
[-C--:B------:R-:W-:Y:S01]  /*5610*/  FMUL R31, R31, R88.reuse ;  /* 0x000000581f1f7220 */ /* 0x080fe20000400000 */
[C---:B------:R-:W-:Y:S01]  /*5620*/  ISETP.GT.AND P0, PT, R4.reuse, 0x8, PT ;  /* 0x000000080400780c */ /* 0x040fe20003f04270 */
[-C--:B------:R-:W-:Y:S01]  /*5630*/  FMUL R33, R33, R88.reuse ;  /* 0x0000005821217220 */ /* 0x080fe20000400000 */
[----:B------:R-:W-:Y:S01]  /*5640*/  ISETP.GT.AND P1, PT, R3, 0x8, P1 ;  /* 0x000000080300780c */ /* 0x000fe20000f24270 */
[----:B------:R-:W-:Y:S01]  /*5650*/  IMAD.X R9, R9, 0x1, R7, P3 ;  /* 0x0000000109097824 */ /* 0x000fe200018e0607 */
[----:B------:R-:W-:Y:S01]  /*5660*/  ISETP.GT.AND P3, PT, R4, 0x9, PT ;  /* 0x000000090400780c */ /* 0x000fe20003f64270 */
[----:B------:R-:W-:Y:S01]  /*5670*/  @P4 STG.E desc[UR36][R6.64+0x4], R25 ;  /* 0x0000041906004986 */ /* 0x000fe2000c101924 */
[----:B------:R-:W-:Y:S01]  /*5680*/  ISETP.GT.AND P4, PT, R3, RZ, P0 ;  /* 0x000000ff0300720c */ /* 0x000fe20000784270 */
[-C--:B------:R-:W-:Y:S01]  /*5690*/  FMUL R35, R35, R88.reuse ;  /* 0x0000005823237220 */ /* 0x080fe20000400000 */
[C---:B------:R-:W-:Y:S01]  /*56a0*/  ISETP.GT.AND P0, PT, R3.reuse, 0x8, P0 ;  /* 0x000000080300780c */ /* 0x040fe20000704270 */
[----:B------:R1:W-:Y:S01]  /*56b0*/  @P2 STG.E desc[UR36][R8.64], R11 ;  /* 0x0000000b08002986 */ /* 0x0003e2000c101924 */
[C---:B------:R-:W-:Y:S01]  /*56c0*/  ISETP.GT.AND P2, PT, R3.reuse, RZ, P3 ;  /* 0x000000ff0300720c */ /* 0x040fe20001f44270 */
[-C--:B0-----:R-:W-:Y:S01]  /*56d0*/  FMUL R5, R28, R88.reuse ;  /* 0x000000581c057220 */ /* 0x081fe20000400000 */
[----:B------:R-:W-:Y:S01]  /*56e0*/  ISETP.GT.AND P3, PT, R3, 0x8, P3 ;  /* 0x000000080300780c */ /* 0x000fe20001f64270 */
[-C--:B------:R-:W-:Y:S01]  /*56f0*/  FMUL R37, R37, R88.reuse ;  /* 0x0000005825257220 */ /* 0x080fe20000400000 */
[-C--:B------:R-:W-:Y:S01]  /*5700*/  FMUL R39, R39, R88.reuse ;  /* 0x0000005827277220 */ /* 0x080fe20000400000 */
[----:B------:R-:W-:Y:S01]  /*5710*/  @P1 STG.E desc[UR36][R8.64+0x4], R27 ;  /* 0x0000041b08001986 */ /* 0x000fe2000c101924 */
[----:B------:R-:W-:Y:S01]  /*5720*/  ISETP.GT.AND P1, PT, R4, 0x10, PT ;  /* 0x000000100400780c */ /* 0x000fe20003f24270 */
[-C--:B------:R-:W-:Y:S01]  /*5730*/  FMUL R41, R41, R88.reuse ;  /* 0x0000005829297220 */ /* 0x080fe20000400000 */
[-C--:B------:R-:W-:Y:S01]  /*5740*/  FMUL R43, R43, R88.reuse ;  /* 0x000000582b2b7220 */ /* 0x080fe20000400000 */
[----:B------:R0:W-:Y:S01]  /*5750*/  @P4 STG.E desc[UR36][R6.64+0x20], R5 ;  /* 0x0000200506004986 */ /* 0x0001e2000c101924 */
[C---:B------:R-:W-:Y:S01]  /*5760*/  ISETP.GT.AND P4, PT, R3.reuse, RZ, P1 ;  /* 0x000000ff0300720c */ /* 0x040fe20000f84270 */
[-C--:B-1----:R-:W-:Y:S01]  /*5770*/  FMUL R11, R30, R88.reuse ;  /* 0x000000581e0b7220 */ /* 0x082fe20000400000 */
[----:B------:R-:W-:Y:S01]  /*5780*/  ISETP.GT.AND P1, PT, R3, 0x8, P1 ;  /* 0x000000080300780c */ /* 0x000fe20000f24270 */
[----:B------:R-:W-:Y:S01]  /*5790*/  @P2 STG.E desc[UR36][R6.64+0x24], R29 ;  /* 0x0000241d06002986 */ /* 0x000fe2000c101924 */
[----:B------:R-:W-:Y:S01]  /*57a0*/  ISETP.GT.AND P2, PT, R4, 0x11, PT ;  /* 0x000000110400780c */ /* 0x000fe20003f44270 */
[-C--:B------:R-:W-:Y:S01]  /*57b0*/  FMUL R45, R45, R88.reuse ;  /* 0x000000582d2d7220 */ /* 0x080fe20000400000 */
[-C--:B------:R-:W-:Y:S01]  /*57c0*/  FMUL R47, R47, R88.reuse ;  /* 0x000000582f2f7220 */ /* 0x080fe20000400000 */
[----:B------:R1:W-:Y:S01]  /*57d0*/  @P0 STG.E desc[UR36][R8.64+0x20], R11 ;  /* 0x0000200b08000986 */ /* 0x0003e2000c101924 */
[----:B------:R-:W-:Y:S01]  /*57e0*/  ISETP.GT.AND P0, PT, R3, RZ, P2 ;  /* 0x000000ff0300720c */ /* 0x000fe20001704270 */
[-C--:B------:R-:W-:Y:S01]  /*57f0*/  FMUL R49, R49, R88.reuse ;  /* 0x0000005831317220 */ /* 0x080fe20000400000 */
[----:B------:R-:W-:Y:S01]  /*5800*/  ISETP.GT.AND P2, PT, R3, 0x8, P2 ;  /* 0x000000080300780c */ /* 0x000fe20001744270 */
[-C--:B0-----:R-:W-:Y:S01]  /*5810*/  FMUL R5, R32, R88.reuse ;  /* 0x0000005820057220 */ /* 0x081fe20000400000 */
[----:B------:R-:W-:Y:S01]  /*5820*/  @P3 STG.E desc[UR36][R8.64+0x24], R31 ;  /* 0x0000241f08003986 */ /* 0x000fe2000c101924 */
[----:B------:R-:W-:Y:S01]  /*5830*/  ISETP.GT.AND P3, PT, R4, 0x18, PT ;  /* 0x000000180400780c */ /* 0x000fe20003f64270 */
[-C--:B------:R-:W-:Y:S01]  /*5840*/  FMUL R51, R51, R88.reuse ;  /* 0x0000005833337220 */ /* 0x080fe20000400000 */
[-C--:B------:R-:W-:Y:S01]  /*5850*/  FMUL R53, R53, R88.reuse ;  /* 0x0000005835357220 */ /* 0x080fe20000400000 */
[----:B------:R0:W-:Y:S01]  /*5860*/  @P4 STG.E desc[UR36][R6.64+0x40], R5 ;  /* 0x0000400506004986 */ /* 0x0001e2000c101924 */
[----:B------:R-:W-:Y:S01]  /*5870*/  ISETP.GT.AND P4, PT, R3, RZ, P3 ;  /* 0x000000ff0300720c */ /* 0x000fe20001f84270 */
[-C--:B------:R-:W-:Y:S01]  /*5880*/  FMUL R55, R55, R88.reuse ;  /* 0x0000005837377220 */ /* 0x080fe20000400000 */
        /* <DEDUP_REMOVED lines=9> */
[-C--:B0-----:R-:W-:Y:S01]  /*5920*/  FMUL R5, R36, R88.reuse ;  /* 0x0000005824057220 */ /* 0x081fe20000400000 */
[----:B------:R-:W-:Y:S01]  /*5930*/  @P2 STG.E desc[UR36][R8.64+0x44], R35 ;  /* 0x0000442308002986 */ /* 0x000fe2000c101924 */
[----:B------:R-:W-:Y:S01]  /*5940*/  ISETP.GT.AND P2, PT, R4, 0x20, PT ;  /* 0x000000200400780c */ /* 0x000fe20003f44270 */
[-C--:B------:R-:W-:Y:S01]  /*5950*/  FMUL R63, R63, R88.reuse ;  /* 0x000000583f3f7220 */ /* 0x080fe20000400000 */
[C---:B------:R-:W-:Y:S01]  /*5960*/  ISETP.GT.AND P0, PT, R3.reuse, 0x8, P0 ;  /* 0x000000080300780c */ /* 0x040fe20000704270 */
[----:B------:R0:W-:Y:S01]  /*5970*/  @P4 STG.E desc[UR36][R6.64+0x60], R5 ;  /* 0x0000600506004986 */ /* 0x0001e2000c101924 */
[----:B------:R-:W-:Y:S01]  /*5980*/  ISETP.GT.AND P4, PT, R3, RZ, P2 ;  /* 0x000000ff0300720c */ /* 0x000fe20001784270 */
[-C--:B------:R-:W-:Y:S01]  /*5990*/  FMUL R65, R65, R88.reuse ;  /* 0x0000005841417220 */ /* 0x080fe20000400000 */
[----:B------:R-:W-:Y:S01]  /*59a0*/  ISETP.GT.AND P2, PT, R3, 0x8, P2 ;  /* 0x000000080300780c */ /* 0x000fe20001744270 */
[-C--:B-1----:R-:W-:Y:S01]  /*59b0*/  FMUL R11, R38, R88.reuse ;  /* 0x00000058260b7220 */ /* 0x082fe20000400000 */
[-C--:B------:R-:W-:Y:S01]  /*59c0*/  FMUL R67, R67, R88.reuse ;  /* 0x0000005843437220 */ /* 0x080fe20000400000 */
[----:B------:R-:W-:Y:S01]  /*59d0*/  @P1 STG.E desc[UR36][R6.64+0x64], R37 ;  /* 0x0000642506001986 */ /* 0x000fe2000c101924 */
[----:B------:R-:W-:Y:S01]  /*59e0*/  ISETP.GT.AND P1, PT, R4, 0x21, PT ;  /* 0x000000210400780c */ /* 0x000fe20003f24270 */
[-C--:B------:R-:W-:Y:S01]  /*59f0*/  FMUL R69, R69, R88.reuse ;  /* 0x0000005845457220 */ /* 0x080fe20000400000 */
[-C--:B------:R-:W-:Y:S01]  /*5a00*/  FMUL R71, R71, R88.reuse ;  /* 0x0000005847477220 */ /* 0x080fe20000400000 */
[----:B------:R1:W-:Y:S01]  /*5a10*/  @P3 STG.E desc[UR36][R8.64+0x60], R11 ;  /* 0x0000600b08003986 */ /* 0x0003e2000c101924 */
[C---:B------:R-:W-:Y:S01]  /*5a20*/  ISETP.GT.AND P3, PT, R3.reuse, RZ, P1 ;  /* 0x000000ff0300720c */ /* 0x040fe20000f64270 */
[-C--:B0-----:R-:W-:Y:S01]  /*5a30*/  FMUL R5, R40, R88.reuse ;  /* 0x0000005828057220 */ /* 0x081fe20000400000 */
        /* <DEDUP_REMOVED lines=27> */
[----:B-1----:R-:W-:-:S02]  /*5bf0*/  FMUL R11, R46, R88 ;  /* 0x000000582e0b7220 */ /* 0x002fc40000400000 */
[----:B------:R-:W-:Y:S01]  /*5c00*/  @P2 STG.E desc[UR36][R6.64+0xa4], R45 ;  /* 0x0000a42d06002986 */ /* 0x000fe2000c101924 */
[----:B------:R-:W-:-:S03]  /*5c10*/  ISETP.GT.AND P2, PT, R4, 0x31, PT ;  /* 0x000000310400780c */ /* 0x000fc60003f44270 */
[----:B------:R1:W-:Y:S01]  /*5c20*/  @P0 STG.E desc[UR36][R8.64+0xa0], R11 ;  /* 0x0000a00b08000986 */ /* 0x0003e2000c101924 */
[C---:B------:R-:W-:Y:S01]  /*5c30*/  ISETP.GT.AND P0, PT, R3.reuse, RZ, P2 ;  /* 0x000000ff0300720c */ /* 0x040fe20001704270 */
[----:B0-----:R-:W-:Y:S01]  /*5c40*/  FMUL R5, R48, R88 ;  /* 0x0000005830057220 */ /* 0x001fe20000400000 */
[----:B------:R-:W-:Y:S01]  /*5c50*/  ISETP.GT.AND P2, PT, R3, 0x8, P2 ;  /* 0x000000080300780c */ /* 0x000fe20001744270 */
[----:B------:R-:W-:Y:S01]  /*5c60*/  @P3 STG.E desc[UR36][R8.64+0xa4], R47 ;  /* 0x0000a42f08003986 */ /* 0x000fe2000c101924 */
[----:B------:R-:W-:-:S03]  /*5c70*/  ISETP.GT.AND P3, PT, R4, 0x38, PT ;  /* 0x000000380400780c */ /* 0x000fc60003f64270 */
[----:B------:R0:W-:Y:S01]  /*5c80*/  @P4 STG.E desc[UR36][R6.64+0xc0], R5 ;  /* 0x0000c00506004986 */ /* 0x0001e2000c101924 */
[C---:B------:R-:W-:Y:S02]  /*5c90*/  ISETP.GT.AND P4, PT, R3.reuse, RZ, P3 ;  /* 0x000000ff0300720c */ /* 0x040fe40001f84270 */
[----:B------:R-:W-:Y:S01]  /*5ca0*/  ISETP.GT.AND P3, PT, R3, 0x8, P3 ;  /* 0x000000080300780c */ /* 0x000fe20001f64270 */
[----:B-1----:R-:W-:Y:S02]  /*5cb0*/  FMUL R11, R50, R88 ;  /* 0x00000058320b7220 */ /* 0x002fe40000400000 */
        /* <DEDUP_REMOVED lines=93> */
[----:B------:R-:W-:Y:S01]  /*6290*/  ISETP.GT.AND P4, PT, R4, 0x78, PT ;  /* 0x000000780400780c */ /* 0x000fe20003f84270 */
[----:B-1----:R-:W-:-:S04]  /*62a0*/  FMUL R11, R82, R88 ;  /* 0x00000058520b7220 */ /* 0x002fc80000400000 */
[----:B------:R-:W-:Y:S02]  /*62b0*/  @P0 IMAD.MOV.U32 R4, RZ, RZ, R6 ;  /* 0x000000ffff040224 */ /* 0x000fe400078e0006 */
[----:B0-----:R-:W-:-:S05]  /*62c0*/  @P0 IMAD.MOV.U32 R5, RZ, RZ, R7 ;  /* 0x000000ffff050224 */ /* 0x001fca00078e0007 */
[----:B------:R0:W-:Y:S01]  /*62d0*/  @P0 STG.E desc[UR36][R4.64+0x1c4], R81 ;  /* 0x0001c45104000986 */ /* 0x0001e2000c101924 */
[C---:B------:R-:W-:Y:S02]  /*62e0*/  ISETP.GT.AND P0, PT, R3.reuse, RZ, P4 ;  /* 0x000000ff0300720c */ /* 0x040fe40002704270 */
[----:B------:R-:W-:Y:S01]  /*62f0*/  ISETP.GT.AND P4, PT, R3, 0x8, P4 ;  /* 0x000000080300780c */ /* 0x000fe20002784270 */
[----:B0-----:R-:W-:Y:S02]  /*6300*/  @P1 IMAD.MOV.U32 R4, RZ, RZ, R8 ;  /* 0x000000ffff041224 */ /* 0x001fe400078e0008 */
[----:B------:R-:W-:-:S05]  /*6310*/  @P1 IMAD.MOV.U32 R5, RZ, RZ, R9 ;  /* 0x000000ffff051224 */ /* 0x000fca00078e0009 */
[----:B------:R0:W-:Y:S01]  /*6320*/  @P1 STG.E desc[UR36][R4.64+0x1c0], R11 ;  /* 0x0001c00b04001986 */ /* 0x0001e2000c101924 */
[C---:B------:R-:W-:Y:S02]  /*6330*/  ISETP.GT.AND P1, PT, R3.reuse, RZ, P3 ;  /* 0x000000ff0300720c */ /* 0x040fe40001f24270 */
[----:B------:R-:W-:Y:S01]  /*6340*/  ISETP.GT.AND P3, PT, R3, 0x8, P3 ;  /* 0x000000080300780c */ /* 0x000fe20001f64270 */
[----:B------:R-:W-:Y:S01]  /*6350*/  FMUL R3, R84, R88 ;  /* 0x0000005854037220 */ /* 0x000fe20000400000 */
[----:B0-----:R-:W-:Y:S01]  /*6360*/  @P2 IMAD.MOV.U32 R4, RZ, RZ, R8 ;  /* 0x000000ffff042224 */ /* 0x001fe200078e0008 */
[----:B------:R-:W-:-:S05]  /*6370*/  @P2 MOV R5, R9 ;  /* 0x0000000900052202 */ /* 0x000fca0000000f00 */
[----:B------:R0:W-:Y:S02]  /*6380*/  @P2 STG.E desc[UR36][R4.64+0x1c4], R83 ;  /* 0x0001c45304002986 */ /* 0x0001e4000c101924 */
[----:B0-----:R-:W-:Y:S02]  /*6390*/  @P0 IMAD.MOV.U32 R4, RZ, RZ, R6 ;  /* 0x000000ffff040224 */ /* 0x001fe400078e0006 */
[----:B------:R-:W-:-:S05]  /*63a0*/  @P0 IMAD.MOV.U32 R5, RZ, RZ, R7 ;  /* 0x000000ffff050224 */ /* 0x000fca00078e0007 */
[----:B------:R0:W-:Y:S04]  /*63b0*/  @P0 STG.E desc[UR36][R4.64+0x1e0], R3 ;  /* 0x0001e00304000986 */ /* 0x0001e8000c101924 */
[----:B------:R1:W-:Y:S01]  /*63c0*/  @P1 STG.E desc[UR36][R6.64+0x1e4], R85 ;  /* 0x0001e45506001986 */ /* 0x0003e2000c101924 */
[----:B0-----:R-:W-:Y:S02]  /*63d0*/  @P4 IMAD.MOV.U32 R4, RZ, RZ, R8 ;  /* 0x000000ffff044224 */ /* 0x001fe400078e0008 */
[----:B------:R-:W-:-:S05]  /*63e0*/  @P4 IMAD.MOV.U32 R5, RZ, RZ, R9 ;  /* 0x000000ffff054224 */ /* 0x000fca00078e0009 */
[----:B------:R1:W-:Y:S04]  /*63f0*/  @P4 STG.E desc[UR36][R4.64+0x1e0], R13 ;  /* 0x0001e00d04004986 */ /* 0x0003e8000c101924 */
[----:B------:R1:W-:Y:S02]  /*6400*/  @P3 STG.E desc[UR36][R8.64+0x1e4], R87 ;  /* 0x0001e45708003986 */ /* 0x0003e4000c101924 */
.L_x_165:
[----:B------:R-:W-:Y:S05]  /*6410*/  BSYNC B0 ;  /* 0x0000000000007941 */ /* 0x000fea0003800000 */
.L_x_39:
[----:B------:R-:W-:Y:S01]  /*6420*/  IADD3 R16, P0, R16, UR54, RZ ;  /* 0x0000003610107c10 */ /* 0x000fe2000ff1e0ff */
[----:B------:R-:W-:Y:S01]  /*6430*/  ULDC.64 UR4, c[0x0][0x650] ;  /* 0x0001940000047ab9 */ /* 0x000fe20000000a00 */
[----:B------:R-:W-:Y:S01]  /*6440*/  PRMT R3, RZ, 0x7610, R3 ;  /* 0x00007610ff037816 */ /* 0x000fe20000000003 */
[----:B------:R-:W-:Y:S01]  /*6450*/  IMAD.MOV.U32 R104, RZ, RZ, -0x1 ;  /* 0xffffffffff687424 */ /* 0x000fe200078e00ff */
[----:B------:R-:W-:Y:S01]  /*6460*/  IADD3.X R17, R17, UR45, RZ, P0, !PT ;  /* 0x0000002d11117c10 */ /* 0x000fe200087fe4ff */
[----:B------:R-:W-:Y:S01]  /*6470*/  IMAD.MOV.U32 R89, RZ, RZ, -0x1 ;  /* 0xffffffffff597424 */ /* 0x000fe200078e00ff */
[----:B------:R-:W-:-:S04]  /*6480*/  ISETP.GE.U32.AND P0, PT, R16, UR4, PT ;  /* 0x0000000410007c0c */ /* 0x000fc8000bf06070 */
[----:B------:R-:W-:-:S13]  /*6490*/  ISETP.GE.U32.AND.EX P0, PT, R17, UR5, PT, P0 ;  /* 0x0000000511007c0c */ /* 0x000fda000bf06100 */
[----:B------:R-:W-:Y:S05]  /*64a0*/  @P0 BRA `(.L_x_166) ;  /* 0x00000004004c0947 */ /* 0x000fea0003800000 */
[----:B-1----:R-:W1:Y:S01]  /*64b0*/  LDC.64 R10, c[0x0][0x628] ;  /* 0x00018a00ff0a7b82 */ /* 0x002e620000000a00 */
[----:B0--3--:R-:W0:Y:S01]  /*64c0*/  S2R R12, SR_CTAID.X ;  /* 0x00000000000c7919 */ /* 0x009e220000002500 */
[----:B--2-4-:R-:W-:Y:S02]  /*64d0*/  IMAD.MOV.U32 R8, RZ, RZ, R16 ;  /* 0x000000ffff087224 */ /* 0x014fe400078e0010 */
[----:B------:R-:W-:Y:S01]  /*64e0*/  IMAD.MOV.U32 R9, RZ, RZ, R17 ;  /* 0x000000ffff097224 */ /* 0x000fe200078e0011 */
[----:B------:R-:W2:Y:S03]  /*64f0*/  S2R R20, SR_CTAID.Y ;  /* 0x0000000000147919 */ /* 0x000ea60000002600 */
[----:B------:R-:W3:Y:S08]  /*6500*/  LDC R0, c[0x0][0x630] ;  /* 0x00018c00ff007b82 */ /* 0x000ef00000000800 */
[----:B------:R-:W4:Y:S01]  /*6510*/  LDC.64 R14, c[0x0][0x620] ;  /* 0x00018800ff0e7b82 */ /* 0x000f220000000a00 */
[----:B-1----:R-:W-:-:S04]  /*6520*/  ISETP.NE.U32.AND P0, PT, R10, RZ, PT ;  /* 0x000000ff0a00720c */ /* 0x002fc80003f05070 */
[----:B------:R-:W-:-:S13]  /*6530*/  ISETP.NE.AND.EX P0, PT, R11, RZ, PT, P0 ;  /* 0x000000ff0b00720c */ /* 0x000fda0003f05300 */
[----:B0-234-:R-:W-:Y:S05]  /*6540*/  @!P0 BRA `(.L_x_167) ;  /* 0x0000000000288947 */ /* 0x01dfea0003800000 */
[----:B------:R-:W0:Y:S02]  /*6550*/  LDC R3, c[0x0][0x634] ;  /* 0x00018d00ff037b82 */ /* 0x000e240000000800 */
[----:B0-----:R-:W-:-:S05]  /*6560*/  IADD3 R3, P0, R16, R3, RZ ;  /* 0x0000000310037210 */ /* 0x001fca0007f1e0ff */
        /* <DEDUP_REMOVED lines=8> */
.L_x_167:
[-CC-:B------:R-:W-:Y:S01]  /*65f0*/  SHF.R.U64 R89, R8, R0.reuse, R9.reuse ;  /* 0x0000000008597219 */ /* 0x180fe20000001209 */
[----:B------:R-:W0:Y:S01]  /*6600*/  LDC.64 R24, c[0x0][0x640] ;  /* 0x00019000ff187b82 */ /* 0x000e220000000a00 */
[----:B------:R-:W-:Y:S01]  /*6610*/  SHF.R.U32.HI R0, RZ, R0, R9 ;  /* 0x00000000ff007219 */ /* 0x000fe20000011609 */
[----:B------:R-:W-:Y:S01]  /*6620*/  ULDC UR4, c[0x0][0x150] ;  /* 0x0000540000047ab9 */ /* 0x000fe20000000800 */
[----:B------:R-:W-:Y:S02]  /*6630*/  IADD3 R3, P0, RZ, -R89, RZ ;  /* 0x80000059ff037210 */ /* 0x000fe40007f1e0ff */
[----:B------:R-:W-:-:S03]  /*6640*/  I2FP.F32.U32 R7, R12 ;  /* 0x0000000c00077245 */ /* 0x000fc60000201000 */
[----:B------:R-:W1:Y:S01]  /*6650*/  LDC R6, c[0x0][0x618] ;  /* 0x00018600ff067b82 */ /* 0x000e620000000800 */
[----:B------:R-:W-:Y:S02]  /*6660*/  IMAD.X R5, RZ, RZ, ~R0, P0 ;  /* 0x000000ffff057224 */ /* 0x000fe400000e0e00 */
[----:B------:R-:W-:Y:S01]  /*6670*/  FMUL R7, R7, UR4 ;  /* 0x0000000407077c20 */ /* 0x000fe20008400000 */
[----:B------:R-:W-:Y:S01]  /*6680*/  ULDC UR4, c[0x0][0x154] ;  /* 0x0000550000047ab9 */ /* 0x000fe20000000800 */
[-C--:B------:R-:W-:Y:S02]  /*6690*/  IMAD R0, R5, R14.reuse, RZ ;  /* 0x0000000e05007224 */ /* 0x080fe400078e02ff */
[C---:B------:R-:W-:Y:S01]  /*66a0*/  IMAD.WIDE.U32 R4, R3.reuse, R14, R16 ;  /* 0x0000000e03047225 */ /* 0x040fe200078e0010 */
[----:B------:R-:W2:Y:S01]  /*66b0*/  LDC R11, c[0x0][0x608] ;  /* 0x00018200ff0b7b82 */ /* 0x000ea20000000800 */
[----:B------:R-:W3:Y:S02]  /*66c0*/  F2I.U32.TRUNC.NTZ R7, R7 ;  /* 0x0000000700077305 */ /* 0x000ee4000020f000 */
[----:B------:R-:W-:-:S05]  /*66d0*/  IMAD R3, R3, R15, R0 ;  /* 0x0000000f03037224 */ /* 0x000fca00078e0200 */
[----:B------:R-:W4:Y:S01]  /*66e0*/  LDC R8, c[0x0][0x658] ;  /* 0x00019600ff087b82 */ /* 0x000f220000000800 */
[----:B------:R-:W-:Y:S02]  /*66f0*/  IADD3 R3, R5, R3, RZ ;  /* 0x0000000305037210 */ /* 0x000fe40007ffe0ff */
[----:B------:R-:W-:Y:S02]  /*6700*/  I2FP.F32.U32 R5, R20 ;  /* 0x0000001400057245 */ /* 0x000fe40000201000 */
[----:B0-----:R-:W-:-:S03]  /*6710*/  ISETP.NE.U32.AND P0, PT, R24, RZ, PT ;  /* 0x000000ff1800720c */ /* 0x001fc60003f05070 */
[----:B------:R-:W0:Y:S01]  /*6720*/  LDC R9, c[0x0][0x144] ;  /* 0x00005100ff097b82 */ /* 0x000e220000000800 */
[-C--:B-1----:R-:W-:Y:S01]  /*6730*/  SHF.R.U64 R13, R4, R6.reuse, R3 ;  /* 0x00000006040d7219 */ /* 0x082fe20000001203 */
[----:B---3--:R-:W-:Y:S01]  /*6740*/  IMAD.MOV R7, RZ, RZ, -R7 ;  /* 0x000000ffff077224 */ /* 0x008fe200078e0a07 */
[----:B------:R-:W-:Y:S01]  /*6750*/  SHF.R.U32.HI R0, RZ, R6, R3 ;  /* 0x00000006ff007219 */ /* 0x000fe20000011603 */
[----:B------:R-:W-:Y:S01]  /*6760*/  FMUL R6, R5, UR4 ;  /* 0x0000000405067c20 */ /* 0x000fe20008400000 */
[----:B------:R-:W-:-:S03]  /*6770*/  ISETP.NE.AND.EX P0, PT, R25, RZ, PT, P0 ;  /* 0x000000ff1900720c */ /* 0x000fc60003f05300 */
[----:B------:R-:W1:Y:S01]  /*6780*/  LDC R21, c[0x0][0x148] ;  /* 0x00005200ff157b82 */ /* 0x000e620000000800 */
[----:B------:R3:W0:Y:S01]  /*6790*/  F2I.U32.TRUNC.NTZ R14, R6 ;  /* 0x00000006000e7305 */ /* 0x000622000020f000 */
[-CC-:B--2---:R-:W-:Y:S02]  /*67a0*/  SHF.R.U64 R10, R13, R11.reuse, R0.reuse ;  /* 0x0000000b0d0a7219 */ /* 0x184fe40000001200 */
[----:B------:R-:W-:-:S04]  /*67b0*/  SHF.R.U32.HI R3, RZ, R11, R0 ;  /* 0x0000000bff037219 */ /* 0x000fc80000011600 */
[----:B------:R-:W2:Y:S01]  /*67c0*/  LDC R22, c[0x0][0x648] ;  /* 0x00019200ff167b82 */ /* 0x000ea20000000800 */
[-CC-:B----4-:R-:W-:Y:S02]  /*67d0*/  SHF.R.U64 R15, R10, R8.reuse, R3.reuse ;  /* 0x000000080a0f7219 */ /* 0x190fe40000001203 */
[----:B------:R-:W-:-:S03]  /*67e0*/  SHF.R.U32.HI R5, RZ, R8, R3 ;  /* 0x00000008ff057219 */ /* 0x000fc60000011603 */
[----:B------:R-:W-:Y:S02]  /*67f0*/  IMAD.MOV.U32 R4, RZ, RZ, R15 ;  /* 0x000000ffff047224 */ /* 0x000fe400078e000f */
[----:B------:R-:W4:Y:S01]  /*6800*/  LDC R26, c[0x0][0x638] ;  /* 0x00018e00ff1a7b82 */ /* 0x000f220000000800 */
[----:B0-----:R-:W-:-:S07]  /*6810*/  IMAD R23, R9, R7, R12 ;  /* 0x0000000709177224 */ /* 0x001fce00078e020c */
[----:B------:R-:W0:Y:S08]  /*6820*/  LDC R27, c[0x0][0x610] ;  /* 0x00018400ff1b7b82 */ /* 0x000e300000000800 */
[----:B------:R-:W0:Y:S01]  /*6830*/  LDC R28, c[0x0][0x600] ;  /* 0x00018000ff1c7b82 */ /* 0x000e220000000800 */
[----:B-1-3--:R-:W-:Y:S05]  /*6840*/  @!P0 BRA `(.L_x_168) ;  /* 0x0000000000288947 */ /* 0x00afea0003800000 */
[----:B------:R-:W1:Y:S02]  /*6850*/  LDC R0, c[0x0][0x64c] ;  /* 0x00019300ff007b82 */ /* 0x000e640000000800 */
[----:B-1----:R-:W-:-:S05]  /*6860*/  IADD3 R3, P0, R15, R0, RZ ;  /* 0x000000000f037210 */ /* 0x002fca0007f1e0ff */
        /* <DEDUP_REMOVED lines=8> */
.L_x_168:
[----:B------:R-:W-:Y:S01]  /*68f0*/  ISETP.NE.AND P0, PT, R2, 0x1, PT ;  /* 0x000000010200780c */ /* 0x000fe20003f05270 */
[----:B------:R-:W-:Y:S01]  /*6900*/  IMAD.MOV R14, RZ, RZ, -R14 ;  /* 0x000000ffff0e7224 */ /* 0x000fe200078e0a0e */
[----:B--2---:R-:W-:Y:S02]  /*6910*/  SHF.R.U64 R0, R4, R22, R5 ;  /* 0x0000001604007219 */ /* 0x004fe40000001205 */
[----:B------:R-:W-:Y:S02]  /*6920*/  LOP3.LUT R3, R10, R101, RZ, 0xc0, !PT ;  /* 0x000000650a037212 */ /* 0x000fe400078ec0ff */
[----:B------:R-:W-:Y:S01]  /*6930*/  LOP3.LUT R6, R13, R100, RZ, 0xc0, !PT ;  /* 0x000000640d067212 */ /* 0x000fe200078ec0ff */
[----:B------:R-:W-:Y:S02]  /*6940*/  IMAD.MOV R4, RZ, RZ, -R0 ;  /* 0x000000ffff047224 */ /* 0x000fe400078e0a00 */
[----:B------:R-:W-:Y:S02]  /*6950*/  IMAD R0, R96, R0, R3 ;  /* 0x0000000060007224 */ /* 0x000fe400078e0203 */
[----:B----4-:R-:W-:-:S02]  /*6960*/  IMAD R3, R4, R26, R15 ;  /* 0x0000001a04037224 */ /* 0x010fc400078e020f */
[----:B------:R-:W-:Y:S02]  /*6970*/  @P0 IMAD R23, R21, R14, R20 ;  /* 0x0000000e15170224 */ /* 0x000fe400078e0214 */
[----:B0-----:R-:W-:Y:S02]  /*6980*/  IMAD R5, R3, R28, R6 ;  /* 0x0000001c03057224 */ /* 0x001fe400078e0206 */
[----:B------:R-:W-:Y:S02]  /*6990*/  IMAD R0, R0, R27, R23 ;  /* 0x0000001b00007224 */ /* 0x000fe400078e0217 */
[----:B------:R-:W-:-:S03]  /*69a0*/  IMAD.MOV.U32 R4, RZ, RZ, 0x1 ;  /* 0x00000001ff047424 */ /* 0x000fc600078e00ff */
[----:B------:R-:W-:Y:S02]  /*69b0*/  SEL R104, R5, R0, !P0 ;  /* 0x0000000005687207 */ /* 0x000fe40004000000 */
[----:B------:R-:W-:Y:S02]  /*69c0*/  PRMT R3, R4, 0x7610, R3 ;  /* 0x0000761004037816 */ /* 0x000fe40000000003 */
[----:B------:R-:W-:-:S07]  /*69d0*/  SEL R0, R0, R5, !P0 ;  /* 0x0000000500007207 */ /* 0x000fce0004000000 */
.L_x_166:
[----:B------:R-:W-:Y:S01]  /*69e0*/  LOP3.LUT P0, RZ, R3, 0xff, RZ, 0xc0, !PT ;  /* 0x000000ff03ff7812 */ /* 0x000fe2000780c0ff */
[----:B------:R-:W-:Y:S01]  /*69f0*/  UIMAD.WIDE.U32 UR4, UR39, -0x55555555, URZ ;  /* 0xaaaaaaab270478a5 */ /* 0x000fe2000f8e003f */
[----:B------:R-:W-:-:S03]  /*6a00*/  IMAD.MOV.U32 R103, RZ, RZ, R0 ;  /* 0x000000ffff677224 */ /* 0x000fc600078e0000 */
[----:B------:R-:W-:-:S04]  /*6a10*/  USHF.R.U32.HI UR4, URZ, 0x1, UR5 ;  /* 0x000000013f047899 */ /* 0x000fc80008011605 */
[----:B------:R-:W-:-:S04]  /*6a20*/  UIMAD UR39, UR4, -0x3, UR39 ;  /* 0xfffffffd042778a4 */ /* 0x000fc8000f8e0227 */
[----:B------:R-:W-:Y:S08]  /*6a30*/  @P0 BRA `(.L_x_169) ;  /* 0xffffffa400f40947 */ /* 0x000ff0000383ffff */
[----:B------:R-:W-:Y:S05]  /*6a40*/  EXIT ;  /* 0x000000000000794d */ /* 0x000fea0003800000 */
.L_x_3:
        /* <DEDUP_REMOVED lines=9> */
[----:B------:R-:W-:Y:S01]  /*6ae0*/  MOV R12, R16 ;  /* 0x00000010000c7202 */ /* 0x000fe20000000f00 */
[----:B------:R-:W-:-:S06]  /*6af0*/  IMAD.MOV.U32 R13, RZ, RZ, R17 ;  /* 0x000000ffff0d7224 */ /* 0x000fcc00078e0011 */
[----:B------:R-:W1:Y:S08]  /*6b00*/  LDC R20, c[0x0][0x630] ;  /* 0x00018c00ff147b82 */ /* 0x000e700000000800 */
[----:B------:R-:W2:Y:S01]  /*6b10*/  LDC.64 R22, c[0x0][0x620] ;  /* 0x00018800ff167b82 */ /* 0x000ea20000000a00 */
[----:B0-----:R-:W-:-:S04]  /*6b20*/  ISETP.NE.U32.AND P0, PT, R14, RZ, PT ;  /* 0x000000ff0e00720c */ /* 0x001fc80003f05070 */
[----:B------:R-:W-:-:S13]  /*6b30*/  ISETP.NE.AND.EX P0, PT, R15, RZ, PT, P0 ;  /* 0x000000ff0f00720c */ /* 0x000fda0003f05300 */
[----:B-12---:R-:W-:Y:S05]  /*6b40*/  @!P0 BRA `(.L_x_171) ;  /* 0x0000000000288947 */ /* 0x006fea0003800000 */
        /* <DEDUP_REMOVED lines=10> */
.L_x_171:
        /* <DEDUP_REMOVED lines=14> */
[----:B------:R-:W-:Y:S02]  /*6cd0*/  IMAD R5, R7, R23, R10 ;  /* 0x0000001707057224 */ /* 0x000fe400078e020a */
[----:B------:R-:W-:Y:S02]  /*6ce0*/  IMAD.MOV.U32 R10, RZ, RZ, 0x1 ;  /* 0x00000001ff0a7424 */ /* 0x000fe400078e00ff */
[----:B------:R-:W-:Y:S01]  /*6cf0*/  IMAD.IADD R5, R9, 0x1, R5 ;  /* 0x0000000109057824 */ /* 0x000fe200078e0205 */
[----:B------:R-:W4:Y:S04]  /*6d00*/  LDC R20, c[0x0][0x608] ;  /* 0x00018200ff147b82 */ /* 0x000f280000000800 */
[----:B0-----:R-:W-:-:S02]  /*6d10*/  SHF.R.U64 R12, R8, R14, R5 ;  /* 0x0000000e080c7219 */ /* 0x001fc40000001205 */
[----:B------:R-:W-:Y:S02]  /*6d20*/  I2FP.F32.U32 R8, R6 ;  /* 0x0000000600087245 */ /* 0x000fe40000201000 */
[----:B------:R-:W0:Y:S01]  /*6d30*/  LDC R23, c[0x0][0x658] ;  /* 0x00019600ff177b82 */ /* 0x000e220000000800 */
[----:B-1----:R-:W-:Y:S01]  /*6d40*/  ISETP.NE.U32.AND P0, PT, R30, RZ, PT ;  /* 0x000000ff1e00720c */ /* 0x002fe20003f05070 */
[----:B---3--:R-:W-:Y:S02]  /*6d50*/  IMAD.MOV R7, RZ, RZ, -R11 ;  /* 0x000000ffff077224 */ /* 0x008fe400078e0a0b */
[----:B------:R-:W-:Y:S01]  /*6d60*/  FMUL R8, R8, UR4 ;  /* 0x0000000408087c20 */ /* 0x000fe20008400000 */
[----:B------:R-:W-:Y:S01]  /*6d70*/  SHF.R.U32.HI R5, RZ, R14, R5 ;  /* 0x0000000eff057219 */ /* 0x000fe20000011605 */
[----:B------:R-:W-:Y:S01]  /*6d80*/  IMAD.MOV.U32 R14, RZ, RZ, -0x1 ;  /* 0xffffffffff0e7424 */ /* 0x000fe200078e00ff */
[----:B------:R-:W-:Y:S01]  /*6d90*/  ISETP.NE.AND.EX P0, PT, R31, RZ, PT, P0 ;  /* 0x000000ff1f00720c */ /* 0x000fe20003f05300 */
[----:B------:R1:W3:Y:S01]  /*6da0*/  F2I.U32.TRUNC.NTZ R19, R8 ;  /* 0x0000000800137305 */ /* 0x0002e2000020f000 */
[----:B------:R-:W1:Y:S01]  /*6db0*/  LDC R21, c[0x0][0x148] ;  /* 0x00005200ff157b82 */ /* 0x000e620000000800 */
[----:B--2---:R-:W-:-:S07]  /*6dc0*/  IMAD R24, R13, R7, R4 ;  /* 0x000000070d187224 */ /* 0x004fce00078e0204 */
[----:B------:R-:W2:Y:S01]  /*6dd0*/  LDC R22, c[0x0][0x600] ;  /* 0x00018000ff167b82 */ /* 0x000ea20000000800 */
[-CC-:B----4-:R-:W-:Y:S02]  /*6de0*/  SHF.R.U64 R15, R12, R20.reuse, R5.reuse ;  /* 0x000000140c0f7219 */ /* 0x190fe40000001205 */
[----:B------:R-:W-:-:S05]  /*6df0*/  SHF.R.U32.HI R4, RZ, R20, R5 ;  /* 0x00000014ff047219 */ /* 0x000fca0000011605 */
[----:B------:R-:W4:Y:S01]  /*6e00*/  LDC R25, c[0x0][0x648] ;  /* 0x00019200ff197b82 */ /* 0x000f220000000800 */
[-C--:B0-----:R-:W-:Y:S02]  /*6e10*/  SHF.L.U32 R7, R14, R23.reuse, RZ ;  /* 0x000000170e077219 */ /* 0x081fe400000006ff */
[-CC-:B------:R-:W-:Y:S02]  /*6e20*/  SHF.R.U64 R14, R15, R23.reuse, R4.reuse ;  /* 0x000000170f0e7219 */ /* 0x180fe40000001204 */
[-C--:B------:R-:W-:Y:S02]  /*6e30*/  SHF.R.U32.HI R5, RZ, R23.reuse, R4 ;  /* 0x00000017ff057219 */ /* 0x080fe40000011604 */
[----:B------:R-:W-:Y:S01]  /*6e40*/  SHF.L.U32 R23, R10, R23, RZ ;  /* 0x000000170a177219 */ /* 0x000fe200000006ff */
[----:B------:R-:W0:Y:S01]  /*6e50*/  LDC R27, c[0x0][0x638] ;  /* 0x00018e00ff1b7b82 */ /* 0x000e220000000800 */
[----:B------:R-:W-:Y:S01]  /*6e60*/  LOP3.LUT R20, RZ, R7, RZ, 0x33, !PT ;  /* 0x00000007ff147212 */ /* 0x000fe200078e33ff */
[----:B------:R-:W-:-:S06]  /*6e70*/  IMAD.MOV.U32 R4, RZ, RZ, R14 ;  /* 0x000000ffff047224 */ /* 0x000fcc00078e000e */
[----:B------:R-:W0:Y:S01]  /*6e80*/  LDC R28, c[0x0][0x610] ;  /* 0x00018400ff1c7b82 */ /* 0x000e220000000800 */
[----:B-1-3--:R-:W-:Y:S05]  /*6e90*/  @!P0 BRA `(.L_x_172) ;  /* 0x0000000000288947 */ /* 0x00afea0003800000 */
[----:B------:R-:W1:Y:S02]  /*6ea0*/  LDC R7, c[0x0][0x64c] ;  /* 0x00019300ff077b82 */ /* 0x000e640000000800 */
[----:B-1----:R-:W-:-:S05]  /*6eb0*/  IADD3 R7, P0, R14, R7, RZ ;  /* 0x000000070e077210 */ /* 0x002fca0007f1e0ff */
[----:B------:R-:W-:-:S04]  /*6ec0*/  IMAD.X R13, RZ, RZ, R5, P0 ;  /* 0x000000ffff0d7224 */ /* 0x000fc800000e0605 */
[----:B------:R-:W-:-:S04]  /*6ed0*/  IMAD.WIDE.U32 R4, R13, R30, RZ ;  /* 0x0000001e0d047225 */ /* 0x000fc800078e00ff */
[----:B------:R-:W-:-:S04]  /*6ee0*/  IMAD.WIDE.U32 R8, P0, R7, R31, R4 ;  /* 0x0000001f07087225 */ /* 0x000fc80007800004 */
[----:B------:R-:W-:Y:S01]  /*6ef0*/  IMAD.WIDE.U32 R4, R7, R30, RZ ;  /* 0x0000001e07047225 */ /* 0x000fe200078e00ff */
[----:B------:R-:W-:-:S03]  /*6f00*/  MOV R10, R9 ;  /* 0x00000009000a7202 */ /* 0x000fc60000000f00 */
[----:B------:R-:W-:Y:S01]  /*6f10*/  IMAD.X R11, RZ, RZ, RZ, P0 ;  /* 0x000000ffff0b7224 */ /* 0x000fe200000e06ff */
[----:B------:R-:W-:-:S05]  /*6f20*/  IADD3 RZ, P0, R5, R8, RZ ;  /* 0x0000000805ff7210 */ /* 0x000fca0007f1e0ff */
[----:B------:R-:W-:-:S08]  /*6f30*/  IMAD.WIDE.U32.X R4, R13, R31, R10, P0 ;  /* 0x0000001f0d047225 */ /* 0x000fd000000e040a */
.L_x_172:
[----:B------:R-:W-:Y:S01]  /*6f40*/  ISETP.NE.AND P0, PT, R2, 0x1, PT ;  /* 0x000000010200780c */ /* 0x000fe20003f05270 */
[----:B--2---:R-:W-:Y:S01]  /*6f50*/  VIADD R9, R22, 0xffffffff ;  /* 0xffffffff16097836 */ /* 0x004fe20000000000 */
[----:B----4-:R-:W-:Y:S01]  /*6f60*/  SHF.R.U64 R5, R4, R25, R5 ;  /* 0x0000001904057219 */ /* 0x010fe20000001205 */
[----:B------:R-:W-:Y:S01]  /*6f70*/  IMAD.MOV R19, RZ, RZ, -R19 ;  /* 0x000000ffff137224 */ /* 0x000fe200078e0a13 */
[----:B------:R-:W-:-:S03]  /*6f80*/  LOP3.LUT R4, R15, R20, RZ, 0xc0, !PT ;  /* 0x000000140f047212 */ /* 0x000fc600078ec0ff */
[----:B------:R-:W-:Y:S02]  /*6f90*/  IMAD.MOV R7, RZ, RZ, -R5 ;  /* 0x000000ffff077224 */ /* 0x000fe400078e0a05 */
[----:B------:R-:W-:Y:S01]  /*6fa0*/  IMAD R31, R23, R5, R4 ;  /* 0x00000005171f7224 */ /* 0x000fe200078e0204 */
[----:B------:R-:W-:Y:S01]  /*6fb0*/  LOP3.LUT R5, R12, R9, RZ, 0xc0, !PT ;  /* 0x000000090c057212 */ /* 0x000fe200078ec0ff */
[----:B0-----:R-:W-:Y:S02]  /*6fc0*/  IMAD R4, R7, R27, R14 ;  /* 0x0000001b07047224 */ /* 0x001fe400078e020e */
[----:B------:R-:W-:Y:S02]  /*6fd0*/  @P0 IMAD R24, R21, R19, R6 ;  /* 0x0000001315180224 */ /* 0x000fe400078e0206 */
[----:B------:R-:W-:Y:S02]  /*6fe0*/  IMAD R4, R4, R22, R5 ;  /* 0x0000001604047224 */ /* 0x000fe400078e0205 */
[----:B------:R-:W-:-:S02]  /*6ff0*/  IMAD R31, R31, R28, R24 ;  /* 0x0000001c1f1f7224 */ /* 0x000fc400078e0218 */
[----:B------:R-:W-:-:S03]  /*7000*/  IMAD.MOV.U32 R7, RZ, RZ, 0x1 ;  /* 0x00000001ff077424 */ /* 0x000fc600078e00ff */
[----:B------:R-:W-:Y:S02]  /*7010*/  SEL R30, R4, R31, !P0 ;  /* 0x0000001f041e7207 */ /* 0x000fe40004000000 */
[----:B------:R-:W-:-:S07]  /*7020*/  SEL R31, R31, R4, !P0 ;  /* 0x000000041f1f7207 */ /* 0x000fce0004000000 */
.L_x_170:
[----:B------:R-:W-:-:S08]  /*7030*/  NOP ;  /* 0x0000000000007918 */ /* 0x000fd00000000000 */
[----:B------:R-:W0:-:S00]  /*7040*/  USETMAXREG.DEALLOC.CTAPOOL 0x28 ;  /* 0x00000028000079c8 */ /* 0x000e0000080e0500 */
[----:B0-----:R-:W-:-:S13]  /*7050*/  ISETP.NE.AND P0, PT, R3, RZ, PT ;  /* 0x000000ff0300720c */ /* 0x001fda0003f05270 */
[----:B------:R-:W-:Y:S05]  /*7060*/  @P0 EXIT ;  /* 0x000000000000094d */ /* 0x000fea0003800000 */
[----:B------:R-:W-:Y:S01]  /*7070*/  LOP3.LUT P0, RZ, R7, 0xff, RZ, 0xc0, !PT ;  /* 0x000000ff07ff7812 */ /* 0x000fe2000780c0ff */
[----:B------:R-:W-:Y:S02]  /*7080*/  IMAD.MOV.U32 R28, RZ, RZ, 0x1 ;  /* 0x00000001ff1c7424 */ /* 0x000fe400078e00ff */
[----:B------:R-:W-:-:S10]  /*7090*/  IMAD.MOV.U32 R27, RZ, RZ, RZ ;  /* 0x000000ffff1b7224 */ /* 0x000fd400078e00ff */
[----:B------:R-:W-:Y:S05]  /*70a0*/  @!P0 BRA `(.L_x_173) ;  /* 0x0000001000f48947 */ /* 0x000fea0003800000 */
[----:B------:R-:W0:Y:S01]  /*70b0*/  LDC R3, c[0x0][0x28c] ;  /* 0x0000a300ff037b82 */ /* 0x000e220000000800 */
[----:B------:R-:W-:Y:S01]  /*70c0*/  ISETP.NE.AND P1, PT, R32, RZ, PT ;  /* 0x000000ff2000720c */ /* 0x000fe20003f25270 */
[----:B------:R-:W-:Y:S01]  /*70d0*/  ULDC UR37, c[0x0][0x658] ;  /* 0x0001960000257ab9 */ /* 0x000fe20000000800 */
[----:B------:R-:W-:Y:S01]  /*70e0*/  LOP3.LUT P0, RZ, R0, 0x1f, RZ, 0xc0, !PT ;  /* 0x0000001f00ff7812 */ /* 0x000fe2000780c0ff */
[----:B------:R-:W-:Y:S01]  /*70f0*/  UMOV UR4, 0xffffffff ;  /* 0xffffffff00047882 */ /* 0x000fe20000000000 */
[----:B------:R-:W-:Y:S01]  /*7100*/  LOP3.LUT R26, R26, 0xfffffffe, RZ, 0xc0, !PT ;  /* 0xfffffffe1a1a7812 */ /* 0x000fe200078ec0ff */
[----:B------:R-:W-:Y:S01]  /*7110*/  BSSY B7, `(.L_x_173) ;  /* 0x0000136000077945 */ /* 0x000fe20003800000 */
[----:B------:R-:W-:Y:S01]  /*7120*/  ISETP.NE.OR P0, PT, R32, RZ, !P0 ;  /* 0x000000ff2000720c */ /* 0x000fe20004705670 */
[----:B------:R-:W-:Y:S01]  /*7130*/  USHF.L.U32 UR4, UR4, UR37, URZ ;  /* 0x0000002504047299 */ /* 0x000fe2000800063f */
[----:B------:R-:W-:Y:S01]  /*7140*/  IMAD.MOV.U32 R23, RZ, RZ, 0x1 ;  /* 0x00000001ff177424 */ /* 0x000fe200078e00ff */
[----:B------:R-:W-:Y:S01]  /*7150*/  LOP3.LUT R25, R18, 0x2, RZ, 0xfc, !PT ;  /* 0x0000000212197812 */ /* 0x000fe200078efcff */
[----:B------:R-:W-:Y:S01]  /*7160*/  IMAD.MOV.U32 R28, RZ, RZ, 0x1 ;  /* 0x00000001ff1c7424 */ /* 0x000fe200078e00ff */
[----:B------:R-:W-:Y:S01]  /*7170*/  ULDC UR39, c[0x0][0x600] ;  /* 0x0001800000277ab9 */ /* 0x000fe20000000800 */
[----:B------:R-:W-:Y:S01]  /*7180*/  IMAD.MOV.U32 R27, RZ, RZ, RZ ;  /* 0x000000ffff1b7224 */ /* 0x000fe200078e00ff */
[----:B------:R-:W-:Y:S01]  /*7190*/  @P1 LOP3.LUT R26, R26, 0x1, RZ, 0xfc, !PT ;  /* 0x000000011a1a1812 */ /* 0x000fe200078efcff */
[----:B------:R-:W-:Y:S01]  /*71a0*/  UMOV UR5, 0x1 ;  /* 0x0000000100057882 */ /* 0x000fe20000000000 */
[----:B------:R-:W-:-:S02]  /*71b0*/  UIADD3 UR39, UR39, -0x1, URZ ;  /* 0xffffffff27277890 */ /* 0x000fc4000fffe03f */
[----:B------:R-:W-:Y:S01]  /*71c0*/  LOP3.LUT R26, R26, 0xfffffffb, RZ, 0xc0, !PT ;  /* 0xfffffffb1a1a7812 */ /* 0x000fe200078ec0ff */
[----:B------:R-:W-:Y:S02]  /*71d0*/  USHF.L.U32 UR37, UR5, UR37, URZ ;  /* 0x0000002505257299 */ /* 0x000fe4000800063f */
[----:B------:R-:W-:Y:S01]  /*71e0*/  ULOP3.LUT UR38, URZ, UR4, URZ, 0x33, !UPT ;  /* 0x000000043f267292 */ /* 0x000fe2000f8e333f */
[----:B------:R-:W-:Y:S01]  /*71f0*/  @P0 LOP3.LUT R26, R26, 0x4, RZ, 0xfc, !PT ;  /* 0x000000041a1a0812 */ /* 0x000fe200078efcff */
[----:B------:R-:W-:Y:S01]  /*7200*/  ULDC.64 UR46, c[0x0][0x198] ;  /* 0x00006600002e7ab9 */ /* 0x000fe20000000a00 */
[----:B0-----:R-:W-:-:S05]  /*7210*/  VIADD R3, R3, 0x3f ;  /* 0x0000003f03037836 */ /* 0x001fca0000000000 */
[----:B------:R-:W-:-:S04]  /*7220*/  SHF.R.S32.HI R0, RZ, 0x1f, R3 ;  /* 0x0000001fff007819 */ /* 0x000fc80000011403 */
[----:B------:R-:W-:-:S04]  /*7230*/  LEA.HI R0, R0, R3, RZ, 0x6 ;  /* 0x0000000300007211 */ /* 0x000fc800078f30ff */
[----:B------:R-:W-:-:S05]  /*7240*/  SHF.R.S32.HI R24, RZ, 0x6, R0 ;  /* 0x00000006ff187819 */ /* 0x000fca0000011400 */
[----:B------:R-:W-:-:S07]  /*7250*/  VIADD R22, R24, 0x1 ;  /* 0x0000000118167836 */ /* 0x000fce0000000000 */
.L_x_187:
[----:B------:R-:W-:-:S03]  /*7260*/  UMOV UR4, 0xffffffff ;  /* 0xffffffff00047882 */ /* 0x000fc60000000000 */
[----:B------:R-:W-:Y:S05]  /*7270*/  BRA.DIV UR4, `(.L_x_174) ;  /* 0x0000001604787947 */ /* 0x000fea000b800000 */
[----:B------:R-:W-:-:S13]  /*7280*/  ELECT P6, URZ, PT ;  /* 0x00000000003f782f */ /* 0x000fda00038c0000 */
.L_x_199:
[----:B------:R-:W-:Y:S04]  /*7290*/  BSSY B6, `(.L_x_175) ;  /* 0x00000ac000067945 */ /* 0x000fe80003800000 */
[----:B------:R-:W-:Y:S05]  /*72a0*/  @!P6 BRA `(.L_x_176) ;  /* 0x0000000800a8e947 */ /* 0x000fea0003800000 */
[----:B------:R-:W0:Y:S01]  /*72b0*/  S2R R0, SR_CgaCtaId ;  /* 0x0000000000007919 */ /* 0x000e220000008800 */
[----:B------:R-:W-:-:S04]  /*72c0*/  MOV R19, 0x400 ;  /* 0x0000040000137802 */ /* 0x000fc80000000f00 */
[----:B0-----:R-:W-:-:S05]  /*72d0*/  LEA R19, R0, R19, 0x18 ;  /* 0x0000001300137211 */ /* 0x001fca00078ec0ff */
[----:B------:R-:W-:-:S05]  /*72e0*/  VIADD R0, R19, 0x800 ;  /* 0x0000080013007836 */ /* 0x000fca0000000000 */
[----:B------:R-:W-:-:S13]  /*72f0*/  LOP3.LUT P0, RZ, R0, 0x9f, RZ, 0xc0, !PT ;  /* 0x0000009f00ff7812 */ /* 0x000fda000780c0ff */
[----:B------:R-:W-:Y:S05]  /*7300*/  @!P0 BRA `(.L_x_177) ;  /* 0x0000000000408947 */ /* 0x000fea0003800000 */
[----:B------:R-:W-:Y:S01]  /*7310*/  MOV R14, 0x0 ;  /* 0x00000000000e7802 */ /* 0x000fe20000000f00 */
[----:B------:R-:W-:Y:S01]  /*7320*/  ULDC.64 UR4, c[0x4][0x70] ;  /* 0x01001c0000047ab9 */ /* 0x000fe20000000a00 */
[----:B------:R-:W-:Y:S01]  /*7330*/  ULDC.64 UR6, c[0x4][0x8] ;  /* 0x0100020000067ab9 */ /* 0x000fe20000000a00 */
[----:B------:R-:W-:Y:S01]  /*7340*/  MOV R4, UR4 ;  /* 0x0000000400047c02 */ /* 0x000fe20008000f00 */
[----:B------:R-:W-:Y:S01]  /*7350*/  IMAD.U32 R5, RZ, RZ, UR5 ;  /* 0x00000005ff057e24 */ /* 0x000fe2000f8e00ff */
[----:B------:R-:W-:Y:S01]  /*7360*/  ULDC.64 UR4, c[0x4][0x78] ;  /* 0x01001e0000047ab9 */ /* 0x000fe20000000a00 */
[----:B------:R-:W0:Y:S01]  /*7370*/  LDC.64 R14, c[0x4][R14] ;  /* 0x010000000e0e7b82 */ /* 0x000e220000000a00 */
[----:B------:R-:W-:Y:S02]  /*7380*/  IMAD.U32 R6, RZ, RZ, UR4 ;  /* 0x00000004ff067e24 */ /* 0x000fe4000f8e00ff */
[----:B------:R-:W-:Y:S02]  /*7390*/  IMAD.U32 R7, RZ, RZ, UR5 ;  /* 0x00000005ff077e24 */ /* 0x000fe4000f8e00ff */
[----:B------:R-:W-:-:S02]  /*73a0*/  IMAD.U32 R10, RZ, RZ, UR6 ;  /* 0x00000006ff0a7e24 */ /* 0x000fc4000f8e00ff */
[----:B------:R-:W-:Y:S02]  /*73b0*/  IMAD.U32 R11, RZ, RZ, UR7 ;  /* 0x00000007ff0b7e24 */ /* 0x000fe4000f8e00ff */
[----:B------:R-:W-:Y:S02]  /*73c0*/  IMAD.MOV.U32 R8, RZ, RZ, 0x70 ;  /* 0x00000070ff087424 */ /* 0x000fe400078e00ff */
[----:B------:R-:W-:Y:S02]  /*73d0*/  IMAD.MOV.U32 R12, RZ, RZ, 0x1 ;  /* 0x00000001ff0c7424 */ /* 0x000fe400078e00ff */
[----:B------:R-:W-:-:S07]  /*73e0*/  IMAD.MOV.U32 R13, RZ, RZ, RZ ;  /* 0x000000ffff0d7224 */ /* 0x000fce00078e00ff */
[----:B------:R-:W-:-:S07]  /*73f0*/  LEPC R20, `(.L_x_177) ;  /* 0x000000001014794e */ /* 0x000fce0000000000 */
[----:B0-----:R-:W-:Y:S05]  /*7400*/  CALL.ABS.NOINC R14 ;  /* 0x000000000e007343 */ /* 0x001fea0003c00000 */
.L_x_177:
[----:B------:R-:W-:-:S05]  /*7410*/  VIADD R0, R19, 0x18800 ;  /* 0x0001880013007836 */ /* 0x000fca0000000000 */
[----:B------:R-:W-:-:S13]  /*7420*/  LOP3.LUT P0, RZ, R0, 0x3ff, RZ, 0xc0, !PT ;  /* 0x000003ff00ff7812 */ /* 0x000fda000780c0ff */
[----:B------:R-:W-:Y:S05]  /*7430*/  @!P0 BRA `(.L_x_178) ;  /* 0x0000000000408947 */ /* 0x000fea0003800000 */
[----:B------:R-:W-:Y:S01]  /*7440*/  MOV R14, 0x0 ;  /* 0x00000000000e7802 */ /* 0x000fe20000000f00 */
[----:B------:R-:W-:Y:S01]  /*7450*/  ULDC.64 UR4, c[0x4][0x70] ;  /* 0x01001c0000047ab9 */ /* 0x000fe20000000a00 */
[----:B------:R-:W-:Y:S01]  /*7460*/  ULDC.64 UR6, c[0x4][0x10] ;  /* 0x0100040000067ab9 */ /* 0x000fe20000000a00 */
[----:B------:R-:W-:Y:S02]  /*7470*/  IMAD.U32 R4, RZ, RZ, UR4 ;  /* 0x00000004ff047e24 */ /* 0x000fe4000f8e00ff */
[----:B------:R-:W-:Y:S01]  /*7480*/  IMAD.U32 R5, RZ, RZ, UR5 ;  /* 0x00000005ff057e24 */ /* 0x000fe2000f8e00ff */
[----:B------:R-:W0:Y:S01]  /*7490*/  LDC.64 R14, c[0x4][R14] ;  /* 0x010000000e0e7b82 */ /* 0x000e220000000a00 */
[----:B------:R-:W-:Y:S01]  /*74a0*/  ULDC.64 UR4, c[0x4][0x78] ;  /* 0x01001e0000047ab9 */ /* 0x000fe20000000a00 */
[----:B------:R-:W-:Y:S01]  /*74b0*/  IMAD.U32 R10, RZ, RZ, UR6 ;  /* 0x00000006ff0a7e24 */ /* 0x000fe2000f8e00ff */
[----:B------:R-:W-:Y:S01]  /*74c0*/  MOV R7, UR5 ;  /* 0x0000000500077c02 */ /* 0x000fe20008000f00 */
[----:B------:R-:W-:-:S02]  /*74d0*/  IMAD.U32 R6, RZ, RZ, UR4 ;  /* 0x00000004ff067e24 */ /* 0x000fc4000f8e00ff */
[----:B------:R-:W-:Y:S02]  /*74e0*/  IMAD.U32 R11, RZ, RZ, UR7 ;  /* 0x00000007ff0b7e24 */ /* 0x000fe4000f8e00ff */
[----:B------:R-:W-:Y:S02]  /*74f0*/  IMAD.MOV.U32 R8, RZ, RZ, 0x70 ;  /* 0x00000070ff087424 */ /* 0x000fe400078e00ff */
[----:B------:R-:W-:Y:S02]  /*7500*/  IMAD.MOV.U32 R12, RZ, RZ, 0x1 ;  /* 0x00000001ff0c7424 */ /* 0x000fe400078e00ff */
[----:B------:R-:W-:-:S07]  /*7510*/  IMAD.MOV.U32 R13, RZ, RZ, RZ ;  /* 0x000000ffff0d7224 */ /* 0x000fce00078e00ff */
[----:B------:R-:W-:-:S07]  /*7520*/  LEPC R20, `(.L_x_178) ;  /* 0x000000001014794e */ /* 0x000fce0000000000 */
[----:B0-----:R-:W-:Y:S05]  /*7530*/  CALL.ABS.NOINC R14 ;  /* 0x000000000e007343 */ /* 0x001fea0003c00000 */
.L_x_178:
[----:B------:R-:W0:Y:S02]  /*7540*/  LDC R0, c[0x0][0x28c] ;  /* 0x0000a300ff007b82 */ /* 0x000e240000000800 */
[----:B0-----:R-:W-:-:S13]  /*7550*/  ISETP.GE.AND P0, PT, R0, 0x1, PT ;  /* 0x000000010000780c */ /* 0x001fda0003f06270 */
[----:B------:R-:W-:Y:S05]  /*7560*/  @!P0 BRA `(.L_x_176) ;  /* 0x0000000400f88947 */ /* 0x000fea0003800000 */
[----:B------:R-:W-:Y:S02]  /*7570*/  IMAD.SHL.U32 R31, R31, 0x80, RZ ;  /* 0x000000801f1f7824 */ /* 0x000fe400078e00ff */
[----:B------:R-:W-:Y:S02]  /*7580*/  IMAD.SHL.U32 R30, R30, 0x80, RZ ;  /* 0x000000801e1e7824 */ /* 0x000fe400078e00ff */
[----:B------:R-:W-:Y:S01]  /*7590*/  IMAD.MOV.U32 R5, RZ, RZ, RZ ;  /* 0x000000ffff057224 */ /* 0x000fe200078e00ff */
[C---:B------:R-:W-:Y:S01]  /*75a0*/  IADD3 R9, R31.reuse, 0x10, RZ ;  /* 0x000000101f097810 */ /* 0x040fe20007ffe0ff */
[----:B------:R-:W-:Y:S01]  /*75b0*/  IMAD.MOV.U32 R0, RZ, RZ, R22 ;  /* 0x000000ffff007224 */ /* 0x000fe200078e0016 */
[----:B------:R-:W-:Y:S01]  /*75c0*/  IADD3 R7, R31, 0x78, RZ ;  /* 0x000000781f077810 */ /* 0x000fe20007ffe0ff */
[----:B------:R-:W-:Y:S02]  /*75d0*/  IMAD.MOV.U32 R3, RZ, RZ, R28 ;  /* 0x000000ffff037224 */ /* 0x000fe400078e001c */
[----:B------:R-:W-:-:S02]  /*75e0*/  IMAD.MOV.U32 R6, RZ, RZ, R27 ;  /* 0x000000ffff067224 */ /* 0x000fc400078e001b */
[C---:B------:R-:W-:Y:S02]  /*75f0*/  VIADD R8, R31.reuse, 0x8 ;  /* 0x000000081f087836 */ /* 0x040fe40000000000 */
[C---:B------:R-:W-:Y:S02]  /*7600*/  VIADD R10, R31.reuse, 0x18 ;  /* 0x000000181f0a7836 */ /* 0x040fe40000000000 */
[C---:B------:R-:W-:Y:S02]  /*7610*/  VIADD R11, R31.reuse, 0x20 ;  /* 0x000000201f0b7836 */ /* 0x040fe40000000000 */
[C---:B------:R-:W-:Y:S02]  /*7620*/  VIADD R12, R31.reuse, 0x28 ;  /* 0x000000281f0c7836 */ /* 0x040fe40000000000 */
[C---:B------:R-:W-:Y:S02]  /*7630*/  VIADD R13, R31.reuse, 0x30 ;  /* 0x000000301f0d7836 */ /* 0x040fe40000000000 */
[----:B------:R-:W-:-:S02]  /*7640*/  VIADD R14, R31, 0x38 ;  /* 0x000000381f0e7836 */ /* 0x000fc40000000000 */
[C---:B------:R-:W-:Y:S02]  /*7650*/  VIADD R15, R31.reuse, 0x40 ;  /* 0x000000401f0f7836 */ /* 0x040fe40000000000 */
[C---:B------:R-:W-:Y:S02]  /*7660*/  VIADD R20, R31.reuse, 0x48 ;  /* 0x000000481f147836 */ /* 0x040fe40000000000 */
[C---:B------:R-:W-:Y:S02]  /*7670*/  VIADD R21, R31.reuse, 0x50 ;  /* 0x000000501f157836 */ /* 0x040fe40000000000 */
[C---:B------:R-:W-:Y:S02]  /*7680*/  VIADD R33, R31.reuse, 0x58 ;  /* 0x000000581f217836 */ /* 0x040fe40000000000 */
[C---:B------:R-:W-:Y:S02]  /*7690*/  VIADD R34, R31.reuse, 0x60 ;  /* 0x000000601f227836 */ /* 0x040fe40000000000 */
[----:B------:R-:W-:-:S02]  /*76a0*/  VIADD R35, R31, 0x68 ;  /* 0x000000681f237836 */ /* 0x000fc40000000000 */
[----:B------:R-:W-:-:S07]  /*76b0*/  VIADD R36, R31, 0x70 ;  /* 0x000000701f247836 */ /* 0x000fce0000000000 */
.L_x_182:
[----:B------:R-:W-:Y:S01]  /*76c0*/  IMAD R4, R6, 0x8, R19 ;  /* 0x0000000806047824 */ /* 0x000fe200078e0213 */
[----:B------:R-:W-:-:S04]  /*76d0*/  SHF.L.U32 R37, R3, 0x1f, RZ ;  /* 0x0000001f03257819 */ /* 0x000fc800000006ff */
[----:B------:R-:W0:Y:S02]  /*76e0*/  SYNCS.PHASECHK.TRANS64.TRYWAIT P0, [R4+URZ+0x18], R37 ;  /* 0x00001825040075a7 */ /* 0x000e24000800017f */
[----:B0-----:R-:W-:Y:S05]  /*76f0*/  @!P0 BRA `(.L_x_179) ;  /* 0x0000001000788947 */ /* 0x001fea0003800000 */
.L_x_200:
[----:B------:R-:W-:-:S13]  /*7700*/  ISETP.NE.AND P0, PT, R32, RZ, PT ;  /* 0x000000ff2000720c */ /* 0x000fda0003f05270 */
[----:B0-----:R-:W0:Y:S02]  /*7710*/  @!P0 LDC R37, c[0x0][0x500] ;  /* 0x00014000ff258b82 */ /* 0x001e240000000800 */
[----:B0-----:R0:W-:Y:S02]  /*7720*/  @!P0 SYNCS.ARRIVE.TRANS64 RZ, [R4+URZ], R37 ;  /* 0x0000002504ff89a7 */ /* 0x0011e4000800003f */
[----:B0-----:R-:W-:-:S04]  /*7730*/  PRMT R37, R25, 0x9910, RZ ;  /* 0x0000991019257816 */ /* 0x001fc800000000ff */
[----:B------:R-:W-:-:S13]  /*7740*/  ISETP.NE.AND P0, PT, R37, 0x2, PT ;  /* 0x000000022500780c */ /* 0x000fda0003f05270 */
[----:B------:R-:W-:Y:S05]  /*7750*/  @P0 BRA `(.L_x_180) ;  /* 0x0000000000040947 */ /* 0x000fea0003800000 */
[----:B------:R-:W-:Y:S01]  /*7760*/  BPT.TRAP 0x1 ;  /* 0x000000040000795c */ /* 0x000fe20000300000 */
.L_x_180:
[----:B------:R-:W-:-:S13]  /*7770*/  LOP3.LUT P0, RZ, R26, 0x4, RZ, 0xc0, !PT ;  /* 0x000000041aff7812 */ /* 0x000fda000780c0ff */
[----:B------:R-:W-:Y:S05]  /*7780*/  @P0 BRA `(.L_x_181) ;  /* 0x0000000000040947 */ /* 0x000fea0003800000 */
[----:B------:R-:W-:Y:S01]  /*7790*/  BPT.TRAP 0x1 ;  /* 0x000000040000795c */ /* 0x000fe20000300000 */
.L_x_181:
[----:B------:R-:W-:Y:S01]  /*77a0*/  IMAD R37, R6, 0x8000, R19 ;  /* 0x0000800006257824 */ /* 0x000fe200078e0213 */
[----:B------:R-:W-:Y:S01]  /*77b0*/  R2UR UR41, R4 ;  /* 0x00000000042972ca */ /* 0x000fe200000e0000 */
[----:B------:R-:W-:Y:S01]  /*77c0*/  UIADD3 UR14, UP0, UR46, 0xf0, URZ ;  /* 0x000000f02e0e7890 */ /* 0x000fe2000ff1e03f */
[----:B------:R-:W-:Y:S01]  /*77d0*/  R2UR UR43, R5 ;  /* 0x00000000052b72ca */ /* 0x000fe200000e0000 */
[----:B------:R-:W-:Y:S01]  /*77e0*/  UMOV UR6, 0x0 ;  /* 0x0000000000067882 */ /* 0x000fe20000000000 */
[----:B------:R-:W-:Y:S01]  /*77f0*/  R2UR UR4, R37 ;  /* 0x00000000250472ca */ /* 0x000fe200000e0000 */
[----:B------:R-:W-:Y:S01]  /*7800*/  UIADD3.X UR15, URZ, UR47, URZ, UP0, !UPT ;  /* 0x0000002f3f0f7290 */ /* 0x000fe200087fe43f */
[----:B------:R-:W-:Y:S01]  /*7810*/  R2UR UR44, R29 ;  /* 0x000000001d2c72ca */ /* 0x000fe200000e0000 */
[----:B------:R-:W-:Y:S01]  /*7820*/  UMOV UR7, 0x10000000 ;  /* 0x1000000000077882 */ /* 0x000fe20000000000 */
[----:B------:R-:W-:Y:S01]  /*7830*/  R2UR UR42, R31 ;  /* 0x000000001f2a72ca */ /* 0x000fe200000e0000 */
[----:B------:R-:W-:Y:S01]  /*7840*/  VIADD R0, R0, 0xffffffff ;  /* 0xffffffff00007836 */ /* 0x000fe20000000000 */
[----:B------:R-:W-:Y:S01]  /*7850*/  R2UR UR10, R8 ;  /* 0x00000000080a72ca */ /* 0x000fe200000e0000 */
[----:B------:R-:W-:Y:S01]  /*7860*/  UIADD3 UR22, UP0, UR46, 0x1f0, URZ ;  /* 0x000001f02e167890 */ /* 0x000fe2000ff1e03f */
[----:B------:R-:W-:Y:S01]  /*7870*/  R2UR UR34, R9 ;  /* 0x00000000092272ca */ /* 0x000fe200000e0000 */
[----:B------:R-:W-:Y:S01]  /*7880*/  UMOV UR9, UR41 ;  /* 0x0000002900097c82 */ /* 0x000fe20008000000 */
[----:B------:R-:W-:Y:S01]  /*7890*/  R2UR UR26, R10 ;  /* 0x000000000a1a72ca */ /* 0x000fe200000e0000 */
[----:B------:R-:W-:Y:S01]  /*78a0*/  UMOV UR11, UR43 ;  /* 0x0000002b000b7c82 */ /* 0x000fe20008000000 */
[----:B------:R-:W-:Y:S01]  /*78b0*/  R2UR UR50, R11 ;  /* 0x000000000b3272ca */ /* 0x000fe200000e0000 */
[----:B------:R-:W-:Y:S01]  /*78c0*/  UIADD3 UR40, UR4, 0x800, URZ ;  /* 0x0000080004287890 */ /* 0x000fe2000fffe03f */
[----:B------:R-:W-:Y:S01]  /*78d0*/  R2UR UR18, R12 ;  /* 0x000000000c1272ca */ /* 0x000fe200000e0000 */
[----:B------:R-:W-:Y:S01]  /*78e0*/  UIADD3 UR8, UR4, 0x1000, URZ ;  /* 0x0000100004087890 */ /* 0x000fe2000fffe03f */
[----:B------:R-:W-:Y:S01]  /*78f0*/  ISETP.GT.AND P1, PT, R0, 0x1, PT ;  /* 0x000000010000780c */ /* 0x000fe20003f24270 */
[----:B------:R-:W-:Y:S01]  /*7900*/  UIADD3 UR32, UR4, 0x1800, URZ ;  /* 0x0000180004207890 */ /* 0x000fe2000fffe03f */
[----:B------:R-:W-:Y:S01]  /*7910*/  VIADD R6, R6, 0x1 ;  /* 0x0000000106067836 */ /* 0x000fe20000000000 */
[----:B------:R-:W-:Y:S01]  /*7920*/  UIADD3 UR24, UR4, 0x2000, URZ ;  /* 0x0000200004187890 */ /* 0x000fe2000fffe03f */
[----:B------:R-:W-:Y:S01]  /*7930*/  VIADD R5, R5, 0x40 ;  /* 0x0000004005057836 */ /* 0x000fe20000000000 */
[----:B------:R-:W-:Y:S01]  /*7940*/  UMOV UR12, UR44 ;  /* 0x0000002c000c7c82 */ /* 0x000fe20008000000 */
[----:B------:R-:W-:Y:S01]  /*7950*/  UIADD3 UR48, UR4, 0x2800, URZ ;  /* 0x0000280004307890 */ /* 0x000fe2000fffe03f */
[----:B------:R0:W-:Y:S01]  /*7960*/  UTMALDG.3D [UR40], [UR14], desc[UR6] ;  /* 0x000006280e0075b4 */ /* 0x0001e20008011000 */
[----:B------:R-:W-:Y:S01]  /*7970*/  UIADD3 UR16, UR4, 0x3000, URZ ;  /* 0x0000300004107890 */ /* 0x000fe2000fffe03f */
[----:B------:R-:W-:Y:S01]  /*7980*/  ISETP.NE.AND P0, PT, R6, 0x3, PT ;  /* 0x000000030600780c */ /* 0x000fe20003f05270 */
[----:B------:R-:W-:Y:S01]  /*7990*/  UMOV UR33, UR41 ;  /* 0x0000002900217c82 */ /* 0x000fe20008000000 */
[----:B------:R-:W-:Y:S01]  /*79a0*/  UMOV UR35, UR43 ;  /* 0x0000002b00237c82 */ /* 0x000fe20008000000 */
[----:B------:R-:W-:Y:S01]  /*79b0*/  UMOV UR36, UR44 ;  /* 0x0000002c00247c82 */ /* 0x000fe20008000000 */
[----:B------:R-:W-:Y:S01]  /*79c0*/  UMOV UR25, UR41 ;  /* 0x0000002900197c82 */ /* 0x000fe20008000000 */
[----:B------:R-:W-:Y:S01]  /*79d0*/  UMOV UR27, UR43 ;  /* 0x0000002b001b7c82 */ /* 0x000fe20008000000 */
[----:B------:R1:W-:Y:S01]  /*79e0*/  UTMALDG.3D [UR8], [UR14], desc[UR6] ;  /* 0x000006080e0075b4 */ /* 0x0003e20008011000 */
[----:B------:R-:W-:Y:S01]  /*79f0*/  UMOV UR28, UR44 ;  /* 0x0000002c001c7c82 */ /* 0x000fe20008000000 */
[----:B------:R-:W-:Y:S01]  /*7a00*/  UMOV UR49, UR41 ;  /* 0x0000002900317c82 */ /* 0x000fe20008000000 */
[----:B------:R-:W-:Y:S01]  /*7a10*/  UMOV UR51, UR43 ;  /* 0x0000002b00337c82 */ /* 0x000fe20008000000 */
[----:B------:R-:W-:Y:S01]  /*7a20*/  UMOV UR52, UR44 ;  /* 0x0000002c00347c82 */ /* 0x000fe20008000000 */
[----:B------:R-:W-:Y:S01]  /*7a30*/  UMOV UR17, UR41 ;  /* 0x0000002900117c82 */ /* 0x000fe20008000000 */
[----:B------:R-:W-:Y:S01]  /*7a40*/  UMOV UR19, UR43 ;  /* 0x0000002b00137c82 */ /* 0x000fe20008000000 */
[----:B------:R-:W-:Y:S01]  /*7a50*/  UMOV UR20, UR44 ;  /* 0x0000002c00147c82 */ /* 0x000fe20008000000 */
[----:B------:R2:W-:Y:S01]  /*7a60*/  UTMALDG.3D [UR32], [UR14], desc[UR6] ;  /* 0x000006200e0075b4 */ /* 0x0005e20008011000 */
[----:B------:R-:W-:Y:S01]  /*7a70*/  UIADD3.X UR23, URZ, UR47, URZ, UP0, !UPT ;  /* 0x0000002f3f177290 */ /* 0x000fe200087fe43f */
[----:B------:R-:W-:-:S02]  /*7a80*/  SEL R4, RZ, 0x1, P0 ;  /* 0x00000001ff047807 */ /* 0x000fc40000000000 */
[----:B------:R-:W-:Y:S02]  /*7a90*/  SEL R6, R6, RZ, P0 ;  /* 0x000000ff06067207 */ /* 0x000fe40000000000 */
[----:B------:R-:W-:Y:S01]  /*7aa0*/  LOP3.LUT R3, R3, R4, RZ, 0x3c, !PT ;  /* 0x0000000403037212 */ /* 0x000fe200078e3cff */
[----:B------:R3:W-:Y:S01]  /*7ab0*/  UTMALDG.3D [UR24], [UR14], desc[UR6] ;  /* 0x000006180e0075b4 */ /* 0x0007e20008011000 */
[----:B0-----:R-:W-:Y:S01]  /*7ac0*/  R2UR UR42, R14 ;  /* 0x000000000e2a72ca */ /* 0x001fe200000e0000 */
[----:B------:R-:W-:Y:S01]  /*7ad0*/  UIADD3 UR40, UR4, 0x4000, URZ ;  /* 0x0000400004287890 */ /* 0x000fe2000fffe03f */
[----:B-1----:R-:W-:Y:S01]  /*7ae0*/  R2UR UR10, R13 ;  /* 0x000000000d0a72ca */ /* 0x002fe200000e0000 */
[----:B------:R-:W-:Y:S01]  /*7af0*/  UIADD3 UR8, UR4, 0x3800, URZ ;  /* 0x0000380004087890 */ /* 0x000fe2000fffe03f */
[----:B------:R0:W-:Y:S01]  /*7b00*/  UTMALDG.3D [UR48], [UR14], desc[UR6] ;  /* 0x000006300e0075b4 */ /* 0x0001e20008011000 */
[----:B--2---:R-:W-:Y:S01]  /*7b10*/  R2UR UR34, R15 ;  /* 0x000000000f2272ca */ /* 0x004fe200000e0000 */
[----:B------:R-:W-:Y:S01]  /*7b20*/  UIADD3 UR32, UR4, 0x4800, URZ ;  /* 0x0000480004207890 */ /* 0x000fe2000fffe03f */
[----:B------:R1:W-:Y:S01]  /*7b30*/  UTMALDG.3D [UR16], [UR14], desc[UR6] ;  /* 0x000006100e0075b4 */ /* 0x0003e20008011000 */
[----:B---3--:R-:W-:Y:S01]  /*7b40*/  R2UR UR26, R20 ;  /* 0x00000000141a72ca */ /* 0x008fe200000e0000 */
[----:B------:R-:W-:-:S06]  /*7b50*/  UIADD3 UR24, UR4, 0x5000, URZ ;  /* 0x0000500004187890 */ /* 0x000fcc000fffe03f */
[----:B------:R2:W-:Y:S01]  /*7b60*/  UTMALDG.3D [UR8], [UR14], desc[UR6] ;  /* 0x000006080e0075b4 */ /* 0x0005e20008011000 */
        /* <DEDUP_REMOVED lines=12> */
[----:B0-----:R-:W-:Y:S01]  /*7c30*/  R2UR UR34, R36 ;  /* 0x00000000242272ca */ /* 0x001fe200000e0000 */
[----:B------:R-:W-:Y:S01]  /*7c40*/  UIADD3 UR32, UR4, 0x7800, URZ ;  /* 0x0000780004207890 */ /* 0x000fe2000fffe03f */
[----:B------:R0:W-:Y:S01]  /*7c50*/  UTMALDG.3D [UR8], [UR14], desc[UR6] ;  /* 0x000006080e0075b4 */ /* 0x0001e20008011000 */
[----:B-1----:R-:W-:Y:S01]  /*7c60*/  R2UR UR26, R7 ;  /* 0x00000000071a72ca */ /* 0x002fe200000e0000 */
[----:B------:R-:W-:Y:S01]  /*7c70*/  UIADD3 UR24, UR4, 0x8000, URZ ;  /* 0x0000800004187890 */ /* 0x000fe2000fffe03f */
[----:B------:R1:W-:Y:S01]  /*7c80*/  UTMALDG.3D [UR48], [UR14], desc[UR6] ;  /* 0x000006300e0075b4 */ /* 0x0003e20008011000 */
[----:B--2---:R-:W-:Y:S01]  /*7c90*/  R2UR UR19, R30 ;  /* 0x000000001e1372ca */ /* 0x004fe200000e0000 */
[----:B------:R-:W-:Y:S01]  /*7ca0*/  UIADD3 UR16, UR4, 0x18800, URZ ;  /* 0x0001880004107890 */ /* 0x000fe2000fffe03f */
[----:B------:R1:W-:Y:S01]  /*7cb0*/  UTMALDG.3D [UR40], [UR14], desc[UR6] ;  /* 0x000006280e0075b4 */ /* 0x0003e20008011000 */
[----:B------:R-:W-:Y:S01]  /*7cc0*/  UMOV UR18, UR43 ;  /* 0x0000002b00127c82 */ /* 0x000fe20008000000 */
[----:B0-----:R-:W-:-:S03]  /*7cd0*/  UIADD3 UR10, UR43, 0x20, URZ ;  /* 0x000000202b0a7890 */ /* 0x001fc6000fffe03f */
[----:B------:R1:W-:Y:S01]  /*7ce0*/  UTMALDG.3D [UR32], [UR14], desc[UR6] ;  /* 0x000006200e0075b4 */ /* 0x0003e20008011000 */
[----:B------:R-:W-:-:S05]  /*7cf0*/  UIADD3 UR8, UR4, 0x1c800, URZ ;  /* 0x0001c80004087890 */ /* 0x000fca000fffe03f */
[----:B------:R-:W-:Y:S01]  /*7d00*/  UMOV UR11, UR19 ;  /* 0x00000013000b7c82 */ /* 0x000fe20008000000 */
[----:B------:R1:W-:Y:S01]  /*7d10*/  UTMALDG.3D [UR24], [UR14], desc[UR6] ;  /* 0x000006180e0075b4 */ /* 0x0003e20008011000 */
[----:B------:R1:W-:Y:S02]  /*7d20*/  UTMALDG.3D [UR16], [UR22], desc[UR6] ;  /* 0x00000610160075b4 */ /* 0x0003e40008011000 */
[----:B------:R1:W-:Y:S02]  /*7d30*/  UTMALDG.3D [UR8], [UR22], desc[UR6] ;  /* 0x00000608160075b4 */ /* 0x0003e40008011000 */
[----:B-1----:R-:W-:Y:S05]  /*7d40*/  @P1 BRA `(.L_x_182) ;  /* 0xfffffff8005c1947 */ /* 0x002fea000383ffff */
.L_x_176:
[----:B------:R-:W-:Y:S05]  /*7d50*/  BSYNC B6 ;  /* 0x0000000000067941 */ /* 0x000fea0003800000 */
.L_x_175:
[----:B------:R-:W-:Y:S01]  /*7d60*/  LOP3.LUT P1, RZ, R23, 0xff, RZ, 0xc0, !PT ;  /* 0x000000ff17ff7812 */ /* 0x000fe2000782c0ff */
[----:B------:R-:W-:Y:S01]  /*7d70*/  IMAD.IADD R0, R24, 0x1, R27 ;  /* 0x0000000118007824 */ /* 0x000fe200078e021b */
[----:B------:R-:W-:Y:S01]  /*7d80*/  IADD3 R16, P2, R16, UR54, RZ ;  /* 0x0000003610107c10 */ /* 0x000fe2000ff5e0ff */
[----:B------:R-:W-:Y:S01]  /*7d90*/  ULDC.64 UR4, c[0x0][0x650] ;  /* 0x0001940000047ab9 */ /* 0x000fe20000000a00 */
[----:B------:R-:W-:Y:S01]  /*7da0*/  BSSY B0, `(.L_x_183) ;  /* 0x000006a000007945 */ /* 0x000fe20003800000 */
[----:B------:R-:W-:Y:S01]  /*7db0*/  IMAD.MOV.U32 R31, RZ, RZ, -0x1 ;  /* 0xffffffffff1f7424 */ /* 0x000fe200078e00ff */
[----:B------:R-:W-:Y:S01]  /*7dc0*/  ISETP.GT.U32.AND P0, PT, R0, 0x2, PT ;  /* 0x000000020000780c */ /* 0x000fe20003f04070 */
[----:B------:R-:W-:Y:S01]  /*7dd0*/  IMAD.MOV.U32 R30, RZ, RZ, -0x1 ;  /* 0xffffffffff1e7424 */ /* 0x000fe200078e00ff */
[----:B------:R-:W-:Y:S01]  /*7de0*/  IADD3.X R17, R17, UR45, RZ, P2, !PT ;  /* 0x0000002d11117c10 */ /* 0x000fe200097fe4ff */
[----:B------:R-:W-:Y:S01]  /*7df0*/  IMAD.MOV.U32 R29, RZ, RZ, -0x1 ;  /* 0xffffffffff1d7424 */ /* 0x000fe200078e00ff */
[----:B------:R-:W-:-:S02]  /*7e00*/  ISETP.LT.U32.AND P0, PT, R24, 0x3, P0 ;  /* 0x000000031800780c */ /* 0x000fc40000701070 */
[----:B------:R-:W-:Y:S01]  /*7e10*/  PRMT R23, RZ, 0x7610, R23 ;  /* 0x00007610ff177816 */ /* 0x000fe20000000017 */
[----:B------:R-:W0:Y:S01]  /*7e20*/  @P1 S2R R4, SR_CgaCtaId ;  /* 0x0000000000041919 */ /* 0x000e220000008800 */
[----:B------:R-:W-:-:S04]  /*7e30*/  @P1 MOV R3, 0x400 ;  /* 0x0000040000031802 */ /* 0x000fc80000000f00 */
[----:B0-----:R-:W-:Y:S01]  /*7e40*/  @P1 LEA R3, R4, R3, 0x18 ;  /* 0x0000000304031211 */ /* 0x001fe200078ec0ff */
[----:B------:R-:W-:-:S03]  /*7e50*/  IMAD.WIDE.U32 R4, R0, -0x55555555, RZ ;  /* 0xaaaaaaab00047825 */ /* 0x000fc600078e00ff */
[----:B------:R0:W-:Y:S01]  /*7e60*/  @P1 SYNCS.ARRIVE.TRANS64.A1T0 RZ, [R3+URZ+0x48], RZ ;  /* 0x000048ff03ff19a7 */ /* 0x0001e2000810003f */
[----:B------:R-:W-:Y:S02]  /*7e70*/  ISETP.GE.U32.AND P1, PT, R24, 0x3, PT ;  /* 0x000000031800780c */ /* 0x000fe40003f26070 */
[----:B------:R-:W-:Y:S02]  /*7e80*/  SHF.R.U32.HI R5, RZ, 0x1, R5 ;  /* 0x00000001ff057819 */ /* 0x000fe40000011605 */
[----:B0-----:R-:W-:-:S03]  /*7e90*/  SEL R3, RZ, 0x1, !P0 ;  /* 0x00000001ff037807 */ /* 0x001fc60004000000 */
[--C-:B------:R-:W-:Y:S01]  /*7ea0*/  IMAD R27, R5, -0x3, R0.reuse ;  /* 0xfffffffd051b7824 */ /* 0x100fe200078e0200 */
[----:B------:R-:W-:Y:S02]  /*7eb0*/  ISETP.GE.U32.AND P0, PT, R16, UR4, PT ;  /* 0x0000000410007c0c */ /* 0x000fe4000bf06070 */
[----:B------:R-:W-:Y:S02]  /*7ec0*/  LOP3.LUT R28, R28, R3, RZ, 0x3c, !PT ;  /* 0x000000031c1c7212 */ /* 0x000fe400078e3cff */
[----:B------:R-:W-:Y:S02]  /*7ed0*/  ISETP.GE.U32.AND.EX P0, PT, R17, UR5, PT, P0 ;  /* 0x0000000511007c0c */ /* 0x000fe4000bf06100 */
[----:B------:R-:W-:Y:S02]  /*7ee0*/  @P1 LOP3.LUT R28, R28, 0x1, R5, 0x78, !PT ;  /* 0x000000011c1c1812 */ /* 0x000fe400078e7805 */
[----:B------:R-:W-:-:S09]  /*7ef0*/  PRMT R0, RZ, 0x7610, R0 ;  /* 0x00007610ff007816 */ /* 0x000fd20000000000 */
[----:B------:R-:W-:Y:S05]  /*7f00*/  @P0 BRA `(.L_x_184) ;  /* 0x00000004004c0947 */ /* 0x000fea0003800000 */
[----:B------:R-:W-:Y:S01]  /*7f10*/  ULDC.64 UR4, c[0x0][0x628] ;  /* 0x00018a0000047ab9 */ /* 0x000fe20000000a00 */
[----:B------:R-:W0:Y:S01]  /*7f20*/  S2R R10, SR_CTAID.X ;  /* 0x00000000000a7919 */ /* 0x000e220000002500 */
[----:B------:R-:W-:Y:S01]  /*7f30*/  ISETP.NE.U32.AND P0, PT, RZ, UR4, PT ;  /* 0x00000004ff007c0c */ /* 0x000fe2000bf05070 */
[----:B------:R-:W-:Y:S01]  /*7f40*/  ULDC UR7, c[0x0][0x630] ;  /* 0x00018c0000077ab9 */ /* 0x000fe20000000800 */
[----:B------:R-:W-:Y:S01]  /*7f50*/  IMAD.MOV.U32 R4, RZ, RZ, R16 ;  /* 0x000000ffff047224 */ /* 0x000fe200078e0010 */
[----:B------:R-:W1:Y:S01]  /*7f60*/  S2R R0, SR_CTAID.Y ;  /* 0x0000000000007919 */ /* 0x000e620000002600 */
[----:B------:R-:W-:Y:S01]  /*7f70*/  ISETP.NE.AND.EX P0, PT, RZ, UR5, PT, P0 ;  /* 0x00000005ff007c0c */ /* 0x000fe2000bf05300 */
[----:B------:R-:W-:-:S12]  /*7f80*/  IMAD.MOV.U32 R5, RZ, RZ, R17 ;  /* 0x000000ffff057224 */ /* 0x000fd800078e0011 */
[----:B------:R-:W-:Y:S05]  /*7f90*/  @!P0 BRA `(.L_x_185) ;  /* 0x0000000000288947 */ /* 0x000fea0003800000 */
[----:B------:R-:W-:Y:S02]  /*7fa0*/  ULDC UR6, c[0x0][0x634] ;  /* 0x00018d0000067ab9 */ /* 0x000fe40000000800 */
[----:B------:R-:W-:-:S05]  /*7fb0*/  IADD3 R9, P0, R16, UR6, RZ ;  /* 0x0000000610097c10 */ /* 0x000fca000ff1e0ff */
[----:B------:R-:W-:-:S04]  /*7fc0*/  IMAD.X R3, RZ, RZ, R17, P0 ;  /* 0x000000ffff037224 */ /* 0x000fc800000e0611 */
[----:B------:R-:W-:-:S04]  /*7fd0*/  IMAD.WIDE.U32 R6, R3, UR4, RZ ;  /* 0x0000000403067c25 */ /* 0x000fc8000f8e00ff */
[----:B------:R-:W-:-:S04]  /*7fe0*/  IMAD.WIDE.U32 R6, P0, R9, UR5, R6 ;  /* 0x0000000509067c25 */ /* 0x000fc8000f800006 */
[----:B------:R-:W-:Y:S01]  /*7ff0*/  IMAD.WIDE.U32 R8, R9, UR4, RZ ;  /* 0x0000000409087c25 */ /* 0x000fe2000f8e00ff */
[----:B------:R-:W-:-:S03]  /*8000*/  IADD3.X R5, RZ, RZ, RZ, P0, !PT ;  /* 0x000000ffff057210 */ /* 0x000fc600007fe4ff */
[----:B------:R-:W-:Y:S01]  /*8010*/  IMAD.MOV.U32 R4, RZ, RZ, R7 ;  /* 0x000000ffff047224 */ /* 0x000fe200078e0007 */
[----:B------:R-:W-:-:S05]  /*8020*/  IADD3 RZ, P0, R9, R6, RZ ;  /* 0x0000000609ff7210 */ /* 0x000fca0007f1e0ff */
[----:B------:R-:W-:-:S08]  /*8030*/  IMAD.WIDE.U32.X R4, R3, UR5, R4, P0 ;  /* 0x0000000503047c25 */ /* 0x000fd000080e0404 */
.L_x_185:
[--C-:B------:R-:W-:Y:S01]  /*8040*/  SHF.R.U64 R29, R4, UR7, R5.reuse ;  /* 0x00000007041d7c19 */ /* 0x100fe20008001205 */
[----:B------:R-:W-:Y:S01]  /*8050*/  ULDC.64 UR4, c[0x0][0x620] ;  /* 0x0001880000047ab9 */ /* 0x000fe20000000a00 */
[----:B------:R-:W-:Y:S01]  /*8060*/  SHF.R.U32.HI R3, RZ, UR7, R5 ;  /* 0x00000007ff037c19 */ /* 0x000fe20008011605 */
[----:B------:R-:W2:Y:S01]  /*8070*/  LDC R15, c[0x0][0x144] ;  /* 0x00005100ff0f7b82 */ /* 0x000ea20000000800 */
[----:B------:R-:W-:Y:S01]  /*8080*/  IADD3 R6, P0, RZ, -R29, RZ ;  /* 0x8000001dff067210 */ /* 0x000fe20007f1e0ff */
[----:B------:R-:W-:Y:S01]  /*8090*/  ULDC.64 UR8, c[0x0][0x640] ;  /* 0x0001900000087ab9 */ /* 0x000fe20000000a00 */
[----:B0-----:R-:W-:Y:S01]  /*80a0*/  I2FP.F32.U32 R7, R10 ;  /* 0x0000000a00077245 */ /* 0x001fe20000201000 */
[----:B------:R-:W-:Y:S02]  /*80b0*/  ULDC UR6, c[0x0][0x608] ;  /* 0x0001820000067ab9 */ /* 0x000fe40000000800 */
[----:B------:R-:W-:Y:S01]  /*80c0*/  IMAD.X R3, RZ, RZ, ~R3, P0 ;  /* 0x000000ffff037224 */ /* 0x000fe200000e0e03 */
[----:B------:R-:W-:Y:S01]  /*80d0*/  ISETP.NE.U32.AND P0, PT, RZ, UR8, PT ;  /* 0x00000008ff007c0c */ /* 0x000fe2000bf05070 */
[----:B------:R-:W-:Y:S01]  /*80e0*/  IMAD.WIDE.U32 R4, R6, UR4, R16 ;  /* 0x0000000406047c25 */ /* 0x000fe2000f8e0010 */
[----:B------:R-:W0:Y:S02]  /*80f0*/  LDC R9, c[0x0][0x148] ;  /* 0x00005200ff097b82 */ /* 0x000e240000000800 */
[----:B------:R-:W-:Y:S01]  /*8100*/  ISETP.NE.AND.EX P0, PT, RZ, UR9, PT, P0 ;  /* 0x00000009ff007c0c */ /* 0x000fe2000bf05300 */
[----:B------:R-:W-:Y:S01]  /*8110*/  IMAD R3, R3, UR4, RZ ;  /* 0x0000000403037c24 */ /* 0x000fe2000f8e02ff */
[----:B------:R-:W-:-:S02]  /*8120*/  ULDC UR4, c[0x0][0x150] ;  /* 0x0000540000047ab9 */ /* 0x000fc40000000800 */
[----:B------:R-:W-:Y:S01]  /*8130*/  FMUL R7, R7, UR4 ;  /* 0x0000000407077c20 */ /* 0x000fe20008400000 */
[----:B------:R-:W-:Y:S01]  /*8140*/  IMAD R3, R6, UR5, R3 ;  /* 0x0000000506037c24 */ /* 0x000fe2000f8e0203 */
[----:B------:R-:W-:Y:S01]  /*8150*/  ULDC UR4, c[0x0][0x618] ;  /* 0x0001860000047ab9 */ /* 0x000fe20000000800 */
[----:B------:R-:W-:Y:S02]  /*8160*/  ULDC UR5, c[0x0][0x154] ;  /* 0x0000550000057ab9 */ /* 0x000fe40000000800 */
[----:B------:R-:W-:Y:S01]  /*8170*/  IMAD.IADD R5, R5, 0x1, R3 ;  /* 0x0000000105057824 */ /* 0x000fe200078e0203 */
[----:B------:R-:W3:Y:S04]  /*8180*/  F2I.U32.TRUNC.NTZ R7, R7 ;  /* 0x0000000700077305 */ /* 0x000ee8000020f000 */
[----:B------:R-:W-:-:S02]  /*8190*/  SHF.R.U64 R3, R4, UR4, R5 ;  /* 0x0000000404037c19 */ /* 0x000fc40008001205 */
[----:B-1----:R-:W-:-:S05]  /*81a0*/  I2FP.F32.U32 R4, R0 ;  /* 0x0000000000047245 */ /* 0x002fca0000201000 */
[----:B------:R-:W-:Y:S01]  /*81b0*/  FMUL R12, R4, UR5 ;  /* 0x00000005040c7c20 */ /* 0x000fe20008400000 */
[----:B------:R-:W-:Y:S01]  /*81c0*/  SHF.R.U32.HI R4, RZ, UR4, R5 ;  /* 0x00000004ff047c19 */ /* 0x000fe20008011605 */
[----:B------:R-:W-:Y:S01]  /*81d0*/  ULDC UR4, c[0x0][0x658] ;  /* 0x0001960000047ab9 */ /* 0x000fe20000000800 */
[----:B---3--:R-:W-:Y:S02]  /*81e0*/  IMAD.MOV R7, RZ, RZ, -R7 ;  /* 0x000000ffff077224 */ /* 0x008fe400078e0a07 */
[--C-:B------:R-:W-:Y:S01]  /*81f0*/  SHF.R.U64 R11, R3, UR6, R4.reuse ;  /* 0x00000006030b7c19 */ /* 0x100fe20008001204 */
[----:B------:R-:W1:Y:S01]  /*8200*/  F2I.U32.TRUNC.NTZ R12, R12 ;  /* 0x0000000c000c7305 */ /* 0x000e62000020f000 */
[----:B------:R-:W-:Y:S01]  /*8210*/  SHF.R.U32.HI R4, RZ, UR6, R4 ;  /* 0x00000006ff047c19 */ /* 0x000fe20008011604 */
[----:B--2---:R-:W-:-:S03]  /*8220*/  IMAD R10, R15, R7, R10 ;  /* 0x000000070f0a7224 */ /* 0x004fc600078e020a */
[--C-:B------:R-:W-:Y:S02]  /*8230*/  SHF.R.U64 R8, R11, UR4, R4.reuse ;  /* 0x000000040b087c19 */ /* 0x100fe40008001204 */
[----:B------:R-:W-:-:S03]  /*8240*/  SHF.R.U32.HI R13, RZ, UR4, R4 ;  /* 0x00000004ff0d7c19 */ /* 0x000fc60008011604 */
[----:B------:R-:W-:Y:S02]  /*8250*/  IMAD.MOV.U32 R4, RZ, RZ, R8 ;  /* 0x000000ffff047224 */ /* 0x000fe400078e0008 */
[----:B------:R-:W-:Y:S01]  /*8260*/  IMAD.MOV.U32 R5, RZ, RZ, R13 ;  /* 0x000000ffff057224 */ /* 0x000fe200078e000d */
[----:B01----:R-:W-:Y:S06]  /*8270*/  @!P0 BRA `(.L_x_186) ;  /* 0x0000000000288947 */ /* 0x003fec0003800000 */
[----:B------:R-:W-:Y:S02]  /*8280*/  ULDC UR4, c[0x0][0x64c] ;  /* 0x0001930000047ab9 */ /* 0x000fe40000000800 */
[----:B------:R-:W-:-:S05]  /*8290*/  IADD3 R5, P0, R8, UR4, RZ ;  /* 0x0000000408057c10 */ /* 0x000fca000ff1e0ff */
[----:B------:R-:W-:-:S04]  /*82a0*/  IMAD.X R13, RZ, RZ, R13, P0 ;  /* 0x000000ffff0d7224 */ /* 0x000fc800000e060d */
[----:B------:R-:W-:-:S04]  /*82b0*/  IMAD.WIDE.U32 R6, R13, UR8, RZ ;  /* 0x000000080d067c25 */ /* 0x000fc8000f8e00ff */
[----:B------:R-:W-:-:S04]  /*82c0*/  IMAD.WIDE.U32 R6, P0, R5, UR9, R6 ;  /* 0x0000000905067c25 */ /* 0x000fc8000f800006 */
[----:B------:R-:W-:-:S04]  /*82d0*/  IMAD.WIDE.U32 R4, R5, UR8, RZ ;  /* 0x0000000805047c25 */ /* 0x000fc8000f8e00ff */
[----:B------:R-:W-:Y:S01]  /*82e0*/  IMAD.MOV.U32 R4, RZ, RZ, R7 ;  /* 0x000000ffff047224 */ /* 0x000fe200078e0007 */
[----:B------:R-:W-:Y:S01]  /*82f0*/  IADD3 RZ, P1, R5, R6, RZ ;  /* 0x0000000605ff7210 */ /* 0x000fe20007f3e0ff */
[----:B------:R-:W-:-:S04]  /*8300*/  IMAD.X R5, RZ, RZ, RZ, P0 ;  /* 0x000000ffff057224 */ /* 0x000fc800000e06ff */
[----:B------:R-:W-:-:S08]  /*8310*/  IMAD.WIDE.U32.X R4, R13, UR9, R4, P1 ;  /* 0x000000090d047c25 */ /* 0x000fd000088e0404 */
.L_x_186:
[----:B------:R-:W-:Y:S01]  /*8320*/  ISETP.NE.AND P0, PT, R2, 0x1, PT ;  /* 0x000000010200780c */ /* 0x000fe20003f05270 */
[----:B------:R-:W-:Y:S01]  /*8330*/  ULDC UR4, c[0x0][0x648] ;  /* 0x0001920000047ab9 */ /* 0x000fe20000000800 */
[----:B------:R-:W-:Y:S01]  /*8340*/  LOP3.LUT R11, R11, UR38, RZ, 0xc0, !PT ;  /* 0x000000260b0b7c12 */ /* 0x000fe2000f8ec0ff */
[----:B------:R-:W-:Y:S01]  /*8350*/  IMAD.MOV R12, RZ, RZ, -R12 ;  /* 0x000000ffff0c7224 */ /* 0x000fe200078e0a0c */
[----:B------:R-:W-:Y:S01]  /*8360*/  SHF.R.U64 R4, R4, UR4, R5 ;  /* 0x0000000404047c19 */ /* 0x000fe20008001205 */
[----:B------:R-:W-:Y:S01]  /*8370*/  ULDC UR4, c[0x0][0x638] ;  /* 0x00018e0000047ab9 */ /* 0x000fe20000000800 */
[----:B------:R-:W-:Y:S01]  /*8380*/  LOP3.LUT R31, R3, UR39, RZ, 0xc0, !PT ;  /* 0x00000027031f7c12 */ /* 0x000fe2000f8ec0ff */
[----:B------:R-:W-:Y:S02]  /*8390*/  ULDC UR5, c[0x0][0x610] ;  /* 0x0001840000057ab9 */ /* 0x000fe40000000800 */
[----:B------:R-:W-:Y:S02]  /*83a0*/  IMAD.MOV R5, RZ, RZ, -R4 ;  /* 0x000000ffff057224 */ /* 0x000fe400078e0a04 */
[----:B------:R-:W-:-:S02]  /*83b0*/  IMAD R11, R4, UR37, R11 ;  /* 0x00000025040b7c24 */ /* 0x000fc4000f8e020b */
[----:B------:R-:W-:Y:S02]  /*83c0*/  @P0 IMAD R10, R9, R12, R0 ;  /* 0x0000000c090a0224 */ /* 0x000fe400078e0200 */
[----:B------:R-:W-:Y:S01]  /*83d0*/  IMAD R8, R5, UR4, R8 ;  /* 0x0000000405087c24 */ /* 0x000fe2000f8e0208 */
[----:B------:R-:W-:Y:S01]  /*83e0*/  ULDC UR4, c[0x0][0x600] ;  /* 0x0001800000047ab9 */ /* 0x000fe20000000800 */
[----:B------:R-:W-:Y:S02]  /*83f0*/  IMAD R10, R11, UR5, R10 ;  /* 0x000000050b0a7c24 */ /* 0x000fe4000f8e020a */
[----:B------:R-:W-:Y:S02]  /*8400*/  IMAD R31, R8, UR4, R31 ;  /* 0x00000004081f7c24 */ /* 0x000fe4000f8e021f */
[----:B------:R-:W-:-:S03]  /*8410*/  IMAD.MOV.U32 R0, RZ, RZ, 0x1 ;  /* 0x00000001ff007424 */ /* 0x000fc600078e00ff */
[----:B------:R-:W-:Y:S02]  /*8420*/  SEL R30, R31, R10, !P0 ;  /* 0x0000000a1f1e7207 */ /* 0x000fe40004000000 */
[----:B------:R-:W-:-:S07]  /*8430*/  SEL R31, R10, R31, !P0 ;  /* 0x0000001f0a1f7207 */ /* 0x000fce0004000000 */
.L_x_184:
[----:B------:R-:W-:Y:S05]  /*8440*/  BSYNC B0 ;  /* 0x0000000000007941 */ /* 0x000fea0003800000 */
.L_x_183:
[----:B------:R-:W-:-:S13]  /*8450*/  LOP3.LUT P0, RZ, R0, 0xff, RZ, 0xc0, !PT ;  /* 0x000000ff00ff7812 */ /* 0x000fda000780c0ff */
[----:B------:R-:W-:Y:S05]  /*8460*/  @P0 BRA `(.L_x_187) ;  /* 0xffffffec007c0947 */ /* 0x000fea000383ffff */
[----:B------:R-:W-:Y:S05]  /*8470*/  BSYNC B7 ;  /* 0x0000000000077941 */ /* 0x000fea0003800000 */
.L_x_173:
[----:B------:R-:W-:-:S03]  /*8480*/  UMOV UR4, 0xffffffff ;  /* 0xffffffff00047882 */ /* 0x000fc60000000000 */
[----:B------:R-:W-:Y:S05]  /*8490*/  BRA.DIV UR4, `(.L_x_188) ;  /* 0x0000000604247947 */ /* 0x000fea000b800000 */
[----:B------:R-:W-:-:S13]  /*84a0*/  ELECT P6, URZ, PT ;  /* 0x00000000003f782f */ /* 0x000fda00038c0000 */
.L_x_203:
[----:B------:R-:W-:Y:S04]  /*84b0*/  BSSY B0, `(.L_x_189) ;  /* 0x0000022000007945 */ /* 0x000fe80003800000 */
[----:B------:R-:W-:Y:S05]  /*84c0*/  @!P6 BRA `(.L_x_190) ;  /* 0x000000000080e947 */ /* 0x000fea0003800000 */
[----:B------:R-:W-:-:S04]  /*84d0*/  LOP3.LUT R18, R18, 0x2, RZ, 0xfc, !PT ;  /* 0x0000000212127812 */ /* 0x000fc800078efcff */
[----:B------:R-:W-:-:S13]  /*84e0*/  ISETP.NE.AND P0, PT, R18, 0x3, PT ;  /* 0x000000031200780c */ /* 0x000fda0003f05270 */
[----:B------:R-:W-:Y:S05]  /*84f0*/  @!P0 BRA `(.L_x_191) ;  /* 0x0000000000048947 */ /* 0x000fea0003800000 */
[----:B------:R-:W-:Y:S01]  /*8500*/  BPT.TRAP 0x1 ;  /* 0x000000040000795c */ /* 0x000fe20000300000 */
.L_x_191:
[----:B------:R-:W0:Y:S01]  /*8510*/  S2R R3, SR_CgaCtaId ;  /* 0x0000000000037919 */ /* 0x000e220000008800 */
[----:B------:R-:W-:Y:S02]  /*8520*/  MOV R0, 0x400 ;  /* 0x0000040000007802 */ /* 0x000fe40000000f00 */
[----:B------:R-:W-:Y:S02]  /*8530*/  SHF.L.U32 R2, R28, 0x1f, RZ ;  /* 0x0000001f1c027819 */ /* 0x000fe400000006ff */
[----:B0-----:R-:W-:-:S04]  /*8540*/  LEA R0, R3, R0, 0x18 ;  /* 0x0000000003007211 */ /* 0x001fc800078ec0ff */
[----:B------:R-:W-:-:S05]  /*8550*/  IADD3 R0, R0, 0x18, RZ ;  /* 0x0000001800007810 */ /* 0x000fca0007ffe0ff */
[C---:B------:R-:W-:Y:S02]  /*8560*/  IMAD R7, R27.reuse, 0x8, R0 ;  /* 0x000000081b077824 */ /* 0x040fe400078e0200 */
[----:B------:R-:W-:Y:S02]  /*8570*/  VIADD R27, R27, 0x1 ;  /* 0x000000011b1b7836 */ /* 0x000fe40000000000 */
[----:B------:R-:W0:Y:S03]  /*8580*/  SYNCS.PHASECHK.TRANS64.TRYWAIT P0, [R7+URZ], R2 ;  /* 0x00000002070075a7 */ /* 0x000e26000800017f */
[----:B------:R-:W-:-:S04]  /*8590*/  ISETP.NE.AND P1, PT, R27, 0x3, PT ;  /* 0x000000031b00780c */ /* 0x000fc80003f25270 */
[----:B------:R-:W-:Y:S02]  /*85a0*/  SEL R3, RZ, 0x1, P1 ;  /* 0x00000001ff037807 */ /* 0x000fe40000800000 */
[----:B------:R-:W-:Y:S02]  /*85b0*/  SEL R27, R27, RZ, P1 ;  /* 0x000000ff1b1b7207 */ /* 0x000fe40000800000 */
[----:B------:R-:W-:-:S03]  /*85c0*/  LOP3.LUT R9, R28, R3, RZ, 0x3c, !PT ;  /* 0x000000031c097212 */ /* 0x000fc600078e3cff */
[----:B------:R-:W-:Y:S01]  /*85d0*/  IMAD R6, R27, 0x8, R0 ;  /* 0x000000081b067824 */ /* 0x000fe200078e0200 */
[----:B------:R-:W-:Y:S01]  /*85e0*/  SHF.L.U32 R5, R9, 0x1f, RZ ;  /* 0x0000001f09057819 */ /* 0x000fe200000006ff */
[----:B0-----:R-:W-:Y:S06]  /*85f0*/  @!P0 BRA `(.L_x_192) ;  /* 0x0000000000ec8947 */ /* 0x001fec0003800000 */
.L_x_204:
[----:B------:R-:W1:Y:S01]  /*8600*/  SYNCS.PHASECHK.TRANS64.TRYWAIT P0, [R6+URZ], R5 ;  /* 0x00000005060075a7 */ /* 0x000e62000800017f */
[----:B0-----:R-:W-:-:S05]  /*8610*/  VIADD R2, R27, 0x1 ;  /* 0x000000011b027836 */ /* 0x001fca0000000000 */
[----:B------:R-:W-:-:S04]  /*8620*/  ISETP.NE.AND P1, PT, R2, 0x3, PT ;  /* 0x000000030200780c */ /* 0x000fc80003f25270 */
[----:B------:R-:W-:Y:S02]  /*8630*/  SEL R4, RZ, 0x1, P1 ;  /* 0x00000001ff047807 */ /* 0x000fe40000800000 */
[----:B------:R-:W-:Y:S02]  /*8640*/  SEL R3, R2, RZ, P1 ;  /* 0x000000ff02037207 */ /* 0x000fe40000800000 */
[----:B------:R-:W-:Y:S01]  /*8650*/  LOP3.LUT R4, R9, R4, RZ, 0x3c, !PT ;  /* 0x0000000409047212 */ /* 0x000fe200078e3cff */
[----:B-1----:R-:W-:Y:S06]  /*8660*/  @!P0 BRA `(.L_x_193) ;  /* 0x0000000000e48947 */ /* 0x002fec0003800000 */
.L_x_205:
[----:B------:R-:W-:Y:S01]  /*8670*/  IMAD R3, R3, 0x8, R0 ;  /* 0x0000000803037824 */ /* 0x000fe200078e0200 */
[----:B------:R-:W-:-:S07]  /*8680*/  SHF.L.U32 R0, R4, 0x1f, RZ ;  /* 0x0000001f04007819 */ /* 0x000fce00000006ff */
.L_x_194:
[----:B-1----:R1:W2:Y:S02]  /*8690*/  SYNCS.PHASECHK.TRANS64.TRYWAIT P0, [R3+URZ], R0 ;  /* 0x00000000030075a7 */ /* 0x0022a4000800017f */
[----:B--2---:R-:W-:Y:S05]  /*86a0*/  @!P0 NANOSLEEP.SYNCS 0x989680 ;  /* 0x009896800000895d */ /* 0x004fea0003900000 */
[----:B------:R-:W2:Y:S02]  /*86b0*/  @!P0 SYNCS.PHASECHK.TRANS64 P0, [R3+URZ], R0 ;  /* 0x00000000030085a7 */ /* 0x000ea4000800007f */
[----:B--2---:R-:W-:Y:S05]  /*86c0*/  @!P0 BRA `(.L_x_194) ;  /* 0xfffffffc00f08947 */ /* 0x004fea000383ffff */
.L_x_190:
[----:B------:R-:W-:Y:S05]  /*86d0*/  BSYNC B0 ;  /* 0x0000000000007941 */ /* 0x000fea0003800000 */
.L_x_189:
[----:B------:R-:W-:Y:S05]  /*86e0*/  EXIT ;  /* 0x000000000000794d */ /* 0x000fea0003800000 */
.L_x_16:
[----:B------:R-:W-:Y:S02]  /*86f0*/  IMAD.MOV.U32 R13, RZ, RZ, R19 ;  /* 0x000000ffff0d7224 */ /* 0x000fe400078e0013 */
[----:B------:R-:W-:Y:S02]  /*8700*/  IMAD.MOV.U32 R12, RZ, RZ, RZ ;  /* 0x000000ffff0c7224 */ /* 0x000fe400078e00ff */
[----:B------:R-:W-:Y:S02]  /*8710*/  IMAD.MOV.U32 R11, RZ, RZ, 0x1f ;  /* 0x0000001fff0b7424 */ /* 0x000fe400078e00ff */
[----:B------:R-:W-:-:S07]  /*8720*/  IMAD.MOV.U32 R15, RZ, RZ, -0x1 ;  /* 0xffffffffff0f7424 */ /* 0x000fce00078e00ff */
[----:B-----5:R-:W-:Y:S05]  /*8730*/  WARPSYNC.COLLECTIVE R15, `(.L_x_195) ;  /* 0x000000000f087348 */ /* 0x020fea0003c00000 */
[----:B------:R0:W1:Y:S02]  /*8740*/  SHFL.IDX P6, R14, R13, R12, R11 ;  /* 0x0000000c0d0e7389 */ /* 0x00006400000c000b */
[----:B01---5:R-:W-:Y:S01]  /*8750*/  ENDCOLLECTIVE ;  /* 0x000000000000791b */ /* 0x023fe20003800000 */
.L_x_195:
[----:B------:R-:W-:Y:S05]  /*8760*/  BRA `(.L_x_196) ;  /* 0xffffff8c00947947 */ /* 0x000fea000383ffff */
.L_x_20:
[----:B-1----:R1:W2:Y:S02]  /*8770*/  SYNCS.PHASECHK.TRANS64.TRYWAIT P1, [R3+URZ], R0 ;  /* 0x00000000030075a7 */ /* 0x0022a4000802017f */
[----:B--2---:R-:W-:Y:S05]  /*8780*/  @!P1 NANOSLEEP.SYNCS 0x989680 ;  /* 0x009896800000995d */ /* 0x004fea0003900000 */
[----:B------:R-:W2:Y:S02]  /*8790*/  @!P1 SYNCS.PHASECHK.TRANS64 P1, [R3+URZ], R0 ;  /* 0x00000000030095a7 */ /* 0x000ea4000802007f */
[----:B--2---:R-:W-:Y:S05]  /*87a0*/  @!P1 BRA `(.L_x_20) ;  /* 0xfffffffc00f09947 */ /* 0x004fea000383ffff */
[----:B------:R-:W-:Y:S05]  /*87b0*/  BRA `(.L_x_19) ;  /* 0xffffff8c00b07947 */ /* 0x000fea000383ffff */
.L_x_25:
[----:B0-----:R0:W1:Y:S02]  /*87c0*/  SYNCS.PHASECHK.TRANS64.TRYWAIT P1, [R3+URZ], R6 ;  /* 0x00000006030075a7 */ /* 0x001064000802017f */
[----:B-1----:R-:W-:Y:S05]  /*87d0*/  @!P1 NANOSLEEP.SYNCS 0x989680 ;  /* 0x009896800000995d */ /* 0x002fea0003900000 */
[----:B------:R-:W1:Y:S02]  /*87e0*/  @!P1 SYNCS.PHASECHK.TRANS64 P1, [R3+URZ], R6 ;  /* 0x00000006030095a7 */ /* 0x000e64000802007f */
[----:B-1----:R-:W-:Y:S05]  /*87f0*/  @!P1 BRA `(.L_x_25) ;  /* 0xfffffffc00f09947 */ /* 0x002fea000383ffff */
[----:B------:R-:W-:Y:S05]  /*8800*/  BRA `(.L_x_24) ;  /* 0xffffff9400647947 */ /* 0x000fea000383ffff */
.L_x_33:
[----:B------:R0:W0:Y:S02]  /*8810*/  SYNCS.PHASECHK.TRANS64.TRYWAIT P1, [R7+URZ], R8 ;  /* 0x00000008070075a7 */ /* 0x000024000802017f */
[----:B0-----:R-:W-:Y:S05]  /*8820*/  @!P1 NANOSLEEP.SYNCS 0x989680 ;  /* 0x009896800000995d */ /* 0x001fea0003900000 */
[----:B------:R-:W0:Y:S02]  /*8830*/  @!P1 SYNCS.PHASECHK.TRANS64 P1, [R7+URZ], R8 ;  /* 0x00000008070095a7 */ /* 0x000e24000802007f */
[----:B0-----:R-:W-:Y:S05]  /*8840*/  @!P1 BRA `(.L_x_33) ;  /* 0xfffffffc00f09947 */ /* 0x001fea000383ffff */
[----:B------:R-:W-:Y:S05]  /*8850*/  BRA `(.L_x_32) ;  /* 0xffffff9c00707947 */ /* 0x000fea000383ffff */
.L_x_174:
[----:B------:R-:W-:Y:S01]  /*8860*/  BSSY B0, `(.L_x_197) ;  /* 0x0000006000007945 */ /* 0x000fe20003800000 */
[----:B------:R-:W-:-:S07]  /*8870*/  IMAD.MOV.U32 R15, RZ, RZ, -0x1 ;  /* 0xffffffffff0f7424 */ /* 0x000fce00078e00ff */
[----:B------:R-:W-:Y:S05]  /*8880*/  WARPSYNC.COLLECTIVE R15, `(.L_x_198) ;  /* 0x000000000f0c7348 */ /* 0x000fea0003c00000 */
[----:B------:R-:W-:Y:S02]  /*8890*/  ELECT P6, UR62, PT ;  /* 0x00000000003e782f */ /* 0x000fe400038c0000 */
[----:B------:R-:W-:Y:S01]  /*88a0*/  MOV R14, UR62 ;  /* 0x0000003e000e7c02 */ /* 0x000fe20008000f00 */
[----:B------:R-:W-:Y:S10]  /*88b0*/  ENDCOLLECTIVE ;  /* 0x000000000000791b */ /* 0x000ff40003800000 */
.L_x_198:
[----:B------:R-:W-:Y:S05]  /*88c0*/  BSYNC B0 ;  /* 0x0000000000007941 */ /* 0x000fea0003800000 */
.L_x_197:
[----:B------:R-:W-:Y:S05]  /*88d0*/  BRA `(.L_x_199) ;  /* 0xffffffe8006c7947 */ /* 0x000fea000383ffff */
.L_x_179:
[----:B0-----:R0:W1:Y:S02]  /*88e0*/  SYNCS.PHASECHK.TRANS64.TRYWAIT P0, [R4+URZ+0x18], R37 ;  /* 0x00001825040075a7 */ /* 0x001064000800017f */
[----:B-1----:R-:W-:Y:S05]  /*88f0*/  @!P0 NANOSLEEP.SYNCS 0x989680 ;  /* 0x009896800000895d */ /* 0x002fea0003900000 */
[----:B------:R-:W1:Y:S02]  /*8900*/  @!P0 SYNCS.PHASECHK.TRANS64 P0, [R4+URZ+0x18], R37 ;  /* 0x00001825040085a7 */ /* 0x000e64000800007f */
[----:B-1----:R-:W-:Y:S05]  /*8910*/  @!P0 BRA `(.L_x_179) ;  /* 0xfffffffc00f08947 */ /* 0x002fea000383ffff */
[----:B------:R-:W-:Y:S05]  /*8920*/  BRA `(.L_x_200) ;  /* 0xffffffec00747947 */ /* 0x000fea000383ffff */
.L_x_188:
[----:B------:R-:W-:Y:S01]  /*8930*/  BSSY B0, `(.L_x_201) ;  /* 0x0000006000007945 */ /* 0x000fe20003800000 */
[----:B------:R-:W-:-:S07]  /*8940*/  IMAD.MOV.U32 R15, RZ, RZ, -0x1 ;  /* 0xffffffffff0f7424 */ /* 0x000fce00078e00ff */
[----:B------:R-:W-:Y:S05]  /*8950*/  WARPSYNC.COLLECTIVE R15, `(.L_x_202) ;  /* 0x000000000f0c7348 */ /* 0x000fea0003c00000 */
[----:B------:R-:W-:Y:S02]  /*8960*/  ELECT P6, UR62, PT ;  /* 0x00000000003e782f */ /* 0x000fe400038c0000 */
[----:B------:R-:W-:Y:S01]  /*8970*/  MOV R14, UR62 ;  /* 0x0000003e000e7c02 */ /* 0x000fe20008000f00 */
[----:B------:R-:W-:Y:S10]  /*8980*/  ENDCOLLECTIVE ;  /* 0x000000000000791b */ /* 0x000ff40003800000 */
.L_x_202:
[----:B------:R-:W-:Y:S05]  /*8990*/  BSYNC B0 ;  /* 0x0000000000007941 */ /* 0x000fea0003800000 */
.L_x_201:
[----:B------:R-:W-:Y:S05]  /*89a0*/  BRA `(.L_x_203) ;  /* 0xfffffff800c07947 */ /* 0x000fea000383ffff */
.L_x_192:
[----:B0-----:R0:W1:Y:S02]  /*89b0*/  SYNCS.PHASECHK.TRANS64.TRYWAIT P0, [R7+URZ], R2 ;  /* 0x00000002070075a7 */ /* 0x001064000800017f */
[----:B-1----:R-:W-:Y:S05]  /*89c0*/  @!P0 NANOSLEEP.SYNCS 0x989680 ;  /* 0x009896800000895d */ /* 0x002fea0003900000 */
[----:B------:R-:W1:Y:S02]  /*89d0*/  @!P0 SYNCS.PHASECHK.TRANS64 P0, [R7+URZ], R2 ;  /* 0x00000002070085a7 */ /* 0x000e64000800007f */
[----:B-1----:R-:W-:Y:S05]  /*89e0*/  @!P0 BRA `(.L_x_192) ;  /* 0xfffffffc00f08947 */ /* 0x002fea000383ffff */
[----:B------:R-:W-:Y:S05]  /*89f0*/  BRA `(.L_x_204) ;  /* 0xfffffffc00007947 */ /* 0x000fea000383ffff */
.L_x_193:
[----:B0-----:R0:W1:Y:S02]  /*8a00*/  SYNCS.PHASECHK.TRANS64.TRYWAIT P0, [R6+URZ], R5 ;  /* 0x00000005060075a7 */ /* 0x001064000800017f */
[----:B-1----:R-:W-:Y:S05]  /*8a10*/  @!P0 NANOSLEEP.SYNCS 0x989680 ;  /* 0x009896800000895d */ /* 0x002fea0003900000 */
[----:B------:R-:W1:Y:S02]  /*8a20*/  @!P0 SYNCS.PHASECHK.TRANS64 P0, [R6+URZ], R5 ;  /* 0x00000005060085a7 */ /* 0x000e64000800007f */
[----:B-1----:R-:W-:Y:S05]  /*8a30*/  @!P0 BRA `(.L_x_193) ;  /* 0xfffffffc00f08947 */ /* 0x002fea000383ffff */
[----:B------:R-:W-:Y:S05]  /*8a40*/  BRA `(.L_x_205) ;  /* 0xfffffffc00087947 */ /* 0x000fea000383ffff */
.L_x_206:
[----:B------:R-:W-:-:S00]  /*8a50*/  BRA `(.L_x_206) ;  /* 0xfffffffc00fc7947 */ /* 0x000fc0000383ffff */
[----:B------:R-:W-:-:S00]  /*8a60*/  NOP ;  /* 0x0000000000007918 */ /* 0x000fc00000000000 */
        /* <DEDUP_REMOVED lines=9> */
.L_x_207:


//--------------------- .nv.global.init           --------------------------
	.section	.nv.global.init,"aw",@progbits
.nv.global.init:
	.type		$str$24,@object
	.size		$str$24,($str$25 - $str$24)
$str$24:
        /*0000*/ 	.byte	0x28, 0x61, 0x64, 0x64, 0x72, 0x65, 0x73, 0x73, 0x20, 0x26, 0x20, 0x6d, 0x61, 0x73, 0x6b, 0x29
        /*0010*/ 	.byte	0x20, 0x3d, 0x3d, 0x20, 0x30, 0x00
	.type		$str$25,@object
	.size		$str$25,(__unnamed_1 - $str$25)
$str$25:
        /*0016*/ 	.byte	0x2f, 0x74, 0x6d, 0x70, 0x2f, 0x63, 0x75, 0x74, 0x6c, 0x61, 0x73, 0x73, 0x5f, 0x73, 0x77, 0x65
        /*0026*/ 	.byte	0x65, 0x70, 0x5f, 0x73, 0x72, 0x63, 0x2f, 0x69, 0x6e, 0x63, 0x6c, 0x75, 0x64, 0x65, 0x2f, 0x63
        /*0036*/ 	.byte	0x75, 0x74, 0x65, 0x2f, 0x70, 0x6f, 0x69, 0x6e, 0x74, 0x65, 0x72, 0x5f, 0x66, 0x6c, 0x61, 0x67
        /*0046*/ 	.byte	0x67, 0x65, 0x64, 0x2e, 0x68, 0x70, 0x70, 0x00
	.type		__unnamed_1,@object
	.size		__unnamed_1,(__unnamed_2 - __unnamed_1)
__unnamed_1:
        /*004e*/ 	.byte	0x61, 0x75, 0x74, 0x6f, 0x20, 0x63, 0x75, 0x74, 0x65, 0x3a, 0x3a, 0x61, 0x73, 0x5f, 0x70, 0x6f
        /* <DEDUP_REMOVED lines=27> */
        /*020e*/ 	.byte	0x38, 0x31, 0x39, 0x32, 0x3e, 0x3e, 0x3e, 0x3e, 0x3e, 0x20, 0x26, 0x5d, 0x00
	.type		__unnamed_2,@object
	.size		__unnamed_2,(.L_1 - __unnamed_2)
__unnamed_2:
        /* <DEDUP_REMOVED lines=29> */
        /*03eb*/ 	.byte	0x00
.L_1:


//--------------------- .nv.shared._ZN7cutlass13device_kernelINS_4gemm6kernel13GemmUniversalIN4cute5tupleIJiiiiEEENS1_10collective13CollectiveMmaINS1_39MainloopSm90TmaGmmaRmemAWarpSpecializedILi3ENS5_IJNS4_1CILi1EEESB_SB_EEENS1_35KernelTmaWarpSpecializedCooperativeEEENS5_IJNSA_ILi128EEESF_NSA_ILi64EEEEEEfNS5_IJlSB_lEEEfNS5_IJSB_llEEENS4_8TiledMMAINS4_8MMA_AtomIJNS4_4SM904GMMA30MMA_64x128x8_F32TF32TF32_RS_TNILNSN_7ScaleInE1ELSP_1EEEEEENS4_6LayoutINS5_IJNSA_ILi2EEESB_SB_EEENS5_IJSB_NSA_ILi0EEESV_EEEEENS5_IJNS4_10UnderscoreESY_SY_EEEEENS4_13SM90_TMA_LOADENS4_14ComposedLayoutINS4_7SwizzleILi3ELi4ELi3EEENS4_18smem_ptr_flag_bitsILi32EEENSS_INS5_IJNSA_ILi8EEENSA_ILi32EEEEEENS5_IJS18_SB_EEEEEEEvNS4_8identityES11_NS12_INS13_ILi1ELi4ELi3EEES16_NSS_INS5_IJS17_S17_EEENS5_IJSB_S17_EEEEEEENS4_9Copy_AtomIJNS4_39AutoVectorizingCopyWithAssumedAlignmentILi128EEEfEEES1D_EENS_8epilogue10collective6detail29Sm90TmaWarpSpecializedAdapterINS1P_15DefaultEpilogueIfSI_SI_NS1O_6thread17LinearCombinationIfLi1EffLNS1T_9ScaleType4KindE0ELNS_15FloatRoundStyleE2EfEENS1_15EpilogueDefaultEEEEEvvEEEEvNT_6ParamsE --------------------------
	.section	.nv.shared._ZN7cutlass13device_kernelINS_4gemm6kernel13GemmUniversalIN4cute5tupleIJiiiiEEENS1_10collective13CollectiveMmaINS1_39MainloopSm90TmaGmmaRmemAWarpSpecializedILi3ENS5_IJNS4_1CILi1EEESB_SB_EEENS1_35KernelTmaWarpSpecializedCooperativeEEENS5_IJNSA_ILi128EEESF_NSA_ILi64EEEEEEfNS5_IJlSB_lEEEfNS5_IJSB_llEEENS4_8TiledMMAINS4_8MMA_AtomIJNS4_4SM904GMMA30MMA_64x128x8_F32TF32TF32_RS_TNILNSN_7ScaleInE1ELSP_1EEEEEENS4_6LayoutINS5_IJNSA_ILi2EEESB_SB_EEENS5_IJSB_NSA_ILi0EEESV_EEEEENS5_IJNS4_10UnderscoreESY_SY_EEEEENS4_13SM90_TMA_LOADENS4_14ComposedLayoutINS4_7SwizzleILi3ELi4ELi3EEENS4_18smem_ptr_flag_bitsILi32EEENSS_INS5_IJNSA_ILi8EEENSA_ILi32EEEEEENS5_IJS18_SB_EEEEEEEvNS4_8identityES11_NS12_INS13_ILi1ELi4ELi3EEES16_NSS_INS5_IJS17_S17_EEENS5_IJSB_S17_EEEEEEENS4_9Copy_AtomIJNS4_39AutoVectorizingCopyWithAssumedAlignmentILi128EEEfEEES1D_EENS_8epilogue10collective6detail29Sm90TmaWarpSpecializedAdapterINS1P_15DefaultEpilogueIfSI_SI_NS1O_6thread17LinearCombinationIfLi1EffLNS1T_9ScaleType4KindE0ELNS_15FloatRoundStyleE2EfEENS1_15EpilogueDefaultEEEEEvvEEEEvNT_6ParamsE,"aw",@nobits
	.sectionflags	@""
	.align	16
	.zero		1024


//--------------------- .nv.shared.reserved.0     --------------------------
	.section	.nv.shared.reserved.0,"aw",@nobits
	.weak		__nv_reservedSMEM_offset_0_alias
	.size		__nv_reservedSMEM_offset_0_alias, 0, 0
	.other		__nv_reservedSMEM_offset_0_alias,@"STO_CUDA_RESERVED_SHARED STV_DEFAULT"
__nv_reservedSMEM_offset_0_alias:
	.zero		0


//--------------------- .nv.global                --------------------------
	.section	.nv.global,"aw",@nobits
.nv.global:
	.type		_ZN40_INTERNAL_a7e945c9_4_k_cu_4f00617e_376494cute1_E,@object
	.size		_ZN40_INTERNAL_a7e945c9_4_k_cu_4f00617e_376494cute1_E,(_ZN40_INTERNAL_a7e945c9_4_k_cu_4f00617e_376494cuda3std3__45__cpo6cbeginE - _ZN40_INTERNAL_a7e945c9_4_k_cu_4f00617e_376494cute1_E)
_ZN40_INTERNAL_a7e945c9_4_k_cu_4f00617e_376494cute1_E:
	.zero		1
	.type		_ZN40_INTERNAL_a7e945c9_4_k_cu_4f00617e_376494cuda3std3__45__cpo6cbeginE,@object
	.size		_ZN40_INTERNAL_a7e945c9_4_k_cu_4f00617e_376494cuda3std3__45__cpo6cbeginE,(_ZN40_INTERNAL_a7e945c9_4_k_cu_4f00617e_376494cuda3std3__48in_placeE - _ZN40_INTERNAL_a7e945c9_4_k_cu_4f00617e_376494cuda3std3__45__cpo6cbeginE)
_ZN40_INTERNAL_a7e945c9_4_k_cu_4f00617e_376494cuda3std3__45__cpo6cbeginE:
	.zero		1
	.type		_ZN40_INTERNAL_a7e945c9_4_k_cu_4f00617e_376494cuda3std3__48in_placeE,@object
	.size		_ZN40_INTERNAL_a7e945c9_4_k_cu_4f00617e_376494cuda3std3__48in_placeE,(_ZN40_INTERNAL_a7e945c9_4_k_cu_4f00617e_376494cuda3std6ranges3__45__cpo9iter_moveE - _ZN40_INTERNAL_a7e945c9_4_k_cu_4f00617e_376494cuda3std3__48in_placeE)
_ZN40_INTERNAL_a7e945c9_4_k_cu_4f00617e_376494cuda3std3__48in_placeE:
	.zero		1
	.type		_ZN40_INTERNAL_a7e945c9_4_k_cu_4f00617e_376494cuda3std6ranges3__45__cpo9iter_moveE,@object
	.size		_ZN40_INTERNAL_a7e945c9_4_k_cu_4f00617e_376494cuda3std6ranges3__45__cpo9iter_moveE,(_ZN40_INTERNAL_a7e945c9_4_k_cu_4f00617e_376494cuda3std3__45__cpo5beginE - _ZN40_INTERNAL_a7e945c9_4_k_cu_4f00617e_376494cuda3std6ranges3__45__cpo9iter_moveE)
_ZN40_INTERNAL_a7e945c9_4_k_cu_4f00617e_376494cuda3std6ranges3__45__cpo9iter_moveE:
	.zero		1
	.type		_ZN40_INTERNAL_a7e945c9_4_k_cu_4f00617e_376494cuda3std3__45__cpo5beginE,@object
	.size		_ZN40_INTERNAL_a7e945c9_4_k_cu_4f00617e_376494cuda3std3__45__cpo5beginE,(_ZN40_INTERNAL_a7e945c9_4_k_cu_4f00617e_376494cuda3std3__442_GLOBAL__N__a7e945c9_4_k_cu_4f00617e_376496ignoreE - _ZN40_INTERNAL_a7e945c9_4_k_cu_4f00617e_376494cuda3std3__45__cpo5beginE)
_ZN40_INTERNAL_a7e945c9_4_k_cu_4f00617e_376494cuda3std3__45__cpo5beginE:
	.zero		1
	.type		_ZN40_INTERNAL_a7e945c9_4_k_cu_4f00617e_376494cuda3std3__442_GLOBAL__N__a7e945c9_4_k_cu_4f00617e_376496ignoreE,@object
	.size		_ZN40_INTERNAL_a7e945c9_4_k_cu_4f00617e_376494cuda3std3__442_GLOBAL__N__a7e945c9_4_k_cu_4f00617e_376496ignoreE,(_ZN40_INTERNAL_a7e945c9_4_k_cu_4f00617e_376494cute7productE - _ZN40_INTERNAL_a7e945c9_4_k_cu_4f00617e_376494cuda3std3__442_GLOBAL__N__a7e945c9_4_k_cu_4f00617e_376496ignoreE)
_ZN40_INTERNAL_a7e945c9_4_k_cu_4f00617e_376494cuda3std3__442_GLOBAL__N__a7e945c9_4_k_cu_4f00617e_376496ignoreE:
	.zero		1
	.type		_ZN40_INTERNAL_a7e945c9_4_k_cu_4f00617e_376494cute7productE,@object
	.size		_ZN40_INTERNAL_a7e945c9_4_k_cu_4f00617e_376494cute7productE,(_ZN40_INTERNAL_a7e945c9_4_k_cu_4f00617e_376494cuda3std3__45__cpo3endE - _ZN40_INTERNAL_a7e945c9_4_k_cu_4f00617e_376494cute7productE)
_ZN40_INTERNAL_a7e945c9_4_k_cu_4f00617e_376494cute7productE:
	.zero		1
	.type		_ZN40_INTERNAL_a7e945c9_4_k_cu_4f00617e_376494cuda3std3__45__cpo3endE,@object
	.size		_ZN40_INTERNAL_a7e945c9_4_k_cu_4f00617e_376494cuda3std3__45__cpo3endE,(_ZN40_INTERNAL_a7e945c9_4_k_cu_4f00617e_376494cuda3std3__419piecewise_constructE - _ZN40_INTERNAL_a7e945c9_4_k_cu_4f00617e_376494cuda3std3__45__cpo3endE)
_ZN40_INTERNAL_a7e945c9_4_k_cu_4f00617e_376494cuda3std3__45__cpo3endE:
	.zero		1
	.type		_ZN40_INTERNAL_a7e945c9_4_k_cu_4f00617e_376494cuda3std3__419piecewise_constructE,@object
	.size		_ZN40_INTERNAL_a7e945c9_4_k_cu_4f00617e_376494cuda3std3__419piecewise_constructE,(_ZN40_INTERNAL_a7e945c9_4_k_cu_4f00617e_376494cuda3std3__45__cpo4cendE - _ZN40_INTERNAL_a7e945c9_4_k_cu_4f00617e_376494cuda3std3__419piecewise_constructE)
_ZN40_INTERNAL_a7e945c9_4_k_cu_4f00617e_376494cuda3std3__419piecewise_constructE:
	.zero		1
	.type		_ZN40_INTERNAL_a7e945c9_4_k_cu_4f00617e_376494cuda3std3__45__cpo4cendE,@object
	.size		_ZN40_INTERNAL_a7e945c9_4_k_cu_4f00617e_376494cuda3std3__45__cpo4cendE,(_ZN40_INTERNAL_a7e945c9_4_k_cu_4f00617e_376494cuda3std6ranges3__45__cpo4swapE - _ZN40_INTERNAL_a7e945c9_4_k_cu_4f00617e_376494cuda3std3__45__cpo4cendE)
_ZN40_INTERNAL_a7e945c9_4_k_cu_4f00617e_376494cuda3std3__45__cpo4cendE:
	.zero		1
	.type		_ZN40_INTERNAL_a7e945c9_4_k_cu_4f00617e_376494cuda3std6ranges3__45__cpo4swapE,@object
	.size		_ZN40_INTERNAL_a7e945c9_4_k_cu_4f00617e_376494cuda3std6ranges3__45__cpo4swapE,(.L_9 - _ZN40_INTERNAL_a7e945c9_4_k_cu_4f00617e_376494cuda3std6ranges3__45__cpo4swapE)
_ZN40_INTERNAL_a7e945c9_4_k_cu_4f00617e_376494cuda3std6ranges3__45__cpo4swapE:
	.zero		1
.L_9:


//--------------------- .nv.constant0._ZN7cutlass13device_kernelINS_4gemm6kernel13GemmUniversalIN4cute5tupleIJiiiiEEENS1_10collective13CollectiveMmaINS1_39MainloopSm90TmaGmmaRmemAWarpSpecializedILi3ENS5_IJNS4_1CILi1EEESB_SB_EEENS1_35KernelTmaWarpSpecializedCooperativeEEENS5_IJNSA_ILi128EEESF_NSA_ILi64EEEEEEfNS5_IJlSB_lEEEfNS5_IJSB_llEEENS4_8TiledMMAINS4_8MMA_AtomIJNS4_4SM904GMMA30MMA_64x128x8_F32TF32TF32_RS_TNILNSN_7ScaleInE1ELSP_1EEEEEENS4_6LayoutINS5_IJNSA_ILi2EEESB_SB_EEENS5_IJSB_NSA_ILi0EEESV_EEEEENS5_IJNS4_10UnderscoreESY_SY_EEEEENS4_13SM90_TMA_LOADENS4_14ComposedLayoutINS4_7SwizzleILi3ELi4ELi3EEENS4_18smem_ptr_flag_bitsILi32EEENSS_INS5_IJNSA_ILi8EEENSA_ILi32EEEEEENS5_IJS18_SB_EEEEEEEvNS4_8identityES11_NS12_INS13_ILi1ELi4ELi3EEES16_NSS_INS5_IJS17_S17_EEENS5_IJSB_S17_EEEEEEENS4_9Copy_AtomIJNS4_39AutoVectorizingCopyWithAssumedAlignmentILi128EEEfEEES1D_EENS_8epilogue10collective6detail29Sm90TmaWarpSpecializedAdapterINS1P_15DefaultEpilogueIfSI_SI_NS1O_6thread17LinearCombinationIfLi1EffLNS1T_9ScaleType4KindE0ELNS_15FloatRoundStyleE2EfEENS1_15EpilogueDefaultEEEEEvvEEEEvNT_6ParamsE --------------------------
	.section	.nv.constant0._ZN7cutlass13device_kernelINS_4gemm6kernel13GemmUniversalIN4cute5tupleIJiiiiEEENS1_10collective13CollectiveMmaINS1_39MainloopSm90TmaGmmaRmemAWarpSpecializedILi3ENS5_IJNS4_1CILi1EEESB_SB_EEENS1_35KernelTmaWarpSpecializedCooperativeEEENS5_IJNSA_ILi128EEESF_NSA_ILi64EEEEEEfNS5_IJlSB_lEEEfNS5_IJSB_llEEENS4_8TiledMMAINS4_8MMA_AtomIJNS4_4SM904GMMA30MMA_64x128x8_F32TF32TF32_RS_TNILNSN_7ScaleInE1ELSP_1EEEEEENS4_6LayoutINS5_IJNSA_ILi2EEESB_SB_EEENS5_IJSB_NSA_ILi0EEESV_EEEEENS5_IJNS4_10UnderscoreESY_SY_EEEEENS4_13SM90_TMA_LOADENS4_14ComposedLayoutINS4_7SwizzleILi3ELi4ELi3EEENS4_18smem_ptr_flag_bitsILi32EEENSS_INS5_IJNSA_ILi8EEENSA_ILi32EEEEEENS5_IJS18_SB_EEEEEEEvNS4_8identityES11_NS12_INS13_ILi1ELi4ELi3EEES16_NSS_INS5_IJS17_S17_EEENS5_IJSB_S17_EEEEEEENS4_9Copy_AtomIJNS4_39AutoVectorizingCopyWithAssumedAlignmentILi128EEEfEEES1D_EENS_8epilogue10collective6detail29Sm90TmaWarpSpecializedAdapterINS1P_15DefaultEpilogueIfSI_SI_NS1O_6thread17LinearCombinationIfLi1EffLNS1T_9ScaleType4KindE0ELNS_15FloatRoundStyleE2EfEENS1_15EpilogueDefaultEEEEEvvEEEEvNT_6ParamsE,"a",@progbits
	.sectionflags	@""
	.align	4
.nv.constant0._ZN7cutlass13device_kernelINS_4gemm6kernel13GemmUniversalIN4cute5tupleIJiiiiEEENS1_10collective13CollectiveMmaINS1_39MainloopSm90TmaGmmaRmemAWarpSpecializedILi3ENS5_IJNS4_1CILi1EEESB_SB_EEENS1_35KernelTmaWarpSpecializedCooperativeEEENS5_IJNSA_ILi128EEESF_NSA_ILi64EEEEEEfNS5_IJlSB_lEEEfNS5_IJSB_llEEENS4_8TiledMMAINS4_8MMA_AtomIJNS4_4SM904GMMA30MMA_64x128x8_F32TF32TF32_RS_TNILNSN_7ScaleInE1ELSP_1EEEEEENS4_6LayoutINS5_IJNSA_ILi2EEESB_SB_EEENS5_IJSB_NSA_ILi0EEESV_EEEEENS5_IJNS4_10UnderscoreESY_SY_EEEEENS4_13SM90_TMA_LOADENS4_14ComposedLayoutINS4_7SwizzleILi3ELi4ELi3EEENS4_18smem_ptr_flag_bitsILi32EEENSS_INS5_IJNSA_ILi8EEENSA_ILi32EEEEEENS5_IJS18_SB_EEEEEEEvNS4_8identityES11_NS12_INS13_ILi1ELi4ELi3EEES16_NSS_INS5_IJS17_S17_EEENS5_IJSB_S17_EEEEEEENS4_9Copy_AtomIJNS4_39AutoVectorizingCopyWithAssumedAlignmentILi128EEEfEEES1D_EENS_8epilogue10collective6detail29Sm90TmaWarpSpecializedAdapterINS1P_15DefaultEpilogueIfSI_SI_NS1O_6thread17LinearCombinationIfLi1EffLNS1T_9ScaleType4KindE0ELNS_15FloatRoundStyleE2EfEENS1_15EpilogueDefaultEEEEEvvEEEEvNT_6ParamsE:
	.zero		1664


//--------------------- SYMBOLS --------------------------

	.type		.nv.reservedSmem.offset0,@object
	.size		.nv.reservedSmem.offset0,0x4
	.type		__assertfail,@function
